// auto-generated by cutlass_sweep.gemm — config: {"arch": "sm_100", "cluster_m": 1, "cluster_n": 1, "dtype": "e5m2", "dtype_b": "e4m3", "layout": "tt", "stages": 0, "tile_k": 64, "tile_m": 128, "tile_n": 128}
#include "cutlass/cutlass.h"
#include "cutlass/gemm/collective/collective_builder.hpp"
#include "cutlass/gemm/device/gemm_universal_adapter.h"
#include "cutlass/gemm/kernel/gemm_universal.hpp"
#include "cutlass/epilogue/collective/collective_builder.hpp"

using ElemA = cutlass::float_e5m2_t;
using ElemB = cutlass::float_e4m3_t;
using ElemCD = cutlass::float_e5m2_t;
using Acc  = float;
using TileShape    = cute::Shape<cute::_128, cute::_128, cute::_64>;
using ClusterShape = cute::Shape<cute::_1, cute::_1, cute::_1>;

using CollectiveEpilogue = typename cutlass::epilogue::collective::CollectiveBuilder<
    cutlass::arch::Sm100, cutlass::arch::OpClassTensorOp,
    TileShape, ClusterShape,
    cutlass::epilogue::collective::EpilogueTileAuto,
    Acc, Acc,
    ElemCD, cutlass::layout::RowMajor, 128 / cutlass::sizeof_bits<ElemCD>::value,
    ElemCD, cutlass::layout::RowMajor, 128 / cutlass::sizeof_bits<ElemCD>::value,
    cutlass::epilogue::collective::EpilogueScheduleAuto
  >::CollectiveOp;

using CollectiveMainloop = typename cutlass::gemm::collective::CollectiveBuilder<
    cutlass::arch::Sm100, cutlass::arch::OpClassTensorOp,
    ElemA, cutlass::layout::ColumnMajor, 128 / cutlass::sizeof_bits<ElemA>::value,
    ElemB, cutlass::layout::ColumnMajor, 128 / cutlass::sizeof_bits<ElemB>::value,
    Acc,
    TileShape, ClusterShape,
    cutlass::gemm::collective::StageCountAutoCarveout<static_cast<int>(sizeof(typename CollectiveEpilogue::SharedStorage))>,
    cutlass::gemm::collective::KernelScheduleAuto
  >::CollectiveOp;

using GemmKernel = cutlass::gemm::kernel::GemmUniversal<
    cute::Shape<int,int,int,int>,
    CollectiveMainloop,
    CollectiveEpilogue
>;
using Gemm = cutlass::gemm::device::GemmUniversalAdapter<GemmKernel>;

// Force the device kernel symbol into the cubin without needing a host main.
auto* _anchor = &cutlass::device_kernel<GemmKernel>;


// ===== COMPILED SASS (sm_100a) =====

	.target	sm_100a

	.elftype	@"ET_EXEC"


//--------------------- .note.nv.tkinfo           --------------------------
	.section	.note.nv.tkinfo,"",@"SHT_NOTE"
	.sectionflags	@"SHF_NOTE_NV_TKINFO"
	.tkinfo
        /*0018*/ 	.word	0x00000002
        /*0030*/ 	.string	""
        /*0030*/ 	.string	"ptxas"
        /*0030*/ 	.string	"Cuda compilation tools, release 13.0, V13.0.88"
        /*0030*/ 	.string	"Build cuda_13.0.r13.0/compiler.36424714_0"
        /*0030*/ 	.string	"-arch sm_100a -m 64 "



//--------------------- .note.nv.cuinfo           --------------------------
	.section	.note.nv.cuinfo,"",@"SHT_NOTE"
	.sectionflags	@"SHF_NOTE_NV_CUINFO"
        /*0018*/ 	.short	0x0002
        /*001a*/ 	.short	0x0064
        /*001c*/ 	.short	0x0082
	.zero		2


//--------------------- .nv.info                  --------------------------
	.section	.nv.info,"",@"SHT_CUDA_INFO"
	.align	4


	//----- nvinfo : EIATTR_REGCOUNT
	.align		4
        /*0000*/ 	.byte	0x04, 0x2f
        /*0002*/ 	.short	(.L_19 - .L_18)
	.align		4
.L_18:
        /*0004*/ 	.word	index@(_ZN7cutlass13device_kernelINS_4gemm6kernel13GemmUniversalIN4cute5tupleIJiiiiEEENS1_10collective13CollectiveMmaINS1_35MainloopSm100TmaUmmaWarpSpecializedILi12ELi2ELi4ENS5_IJNS4_1CILi1EEESB_SB_EEEEENS5_IJNSA_ILi128EEESE_NSA_ILi64EEEEEENS_12float_e5m2_tENS5_IJSB_llEEENS_12float_e4m3_tENS5_IJlSB_lEEENS4_8TiledMMAINS4_8MMA_AtomIJNS4_10MMA_TraitsINS4_19SM100_MMA_F8F6F4_SSEJSH_SJ_fSE_SE_NS4_17integral_constantINS4_4UMMA5MajorELSR_1EEENSP_ISR_LSR_0EEENSP_INSQ_7ScaleInELSU_0EEESV_EEEEEENS4_6LayoutISC_NS5_IJNSA_ILi0EEESZ_SZ_EEEEENS5_IJNS4_10UnderscoreES12_S12_EEEEENS4_13SM90_TMA_LOADENS4_14ComposedLayoutINS4_7SwizzleILi3ELi4ELi3EEENS4_18smem_ptr_flag_bitsILi8EEENSY_INS5_IJSE_NSA_ILi8EEEEEENS5_IJSB_SE_EEEEEEEvNS4_8identityES15_NS16_INS17_ILi2ELi4ELi3EEES1A_NSY_INS5_IJS1B_SF_EEENS5_IJSF_SB_EEEEEEEvS1G_EENS_8epilogue10collective18CollectiveEpilogueINS1N_23Sm100TmaWarpSpecializedILi2ELi2ELi64ELb0ELb0EEEJSG_NS5_IJNSY_ISE_SB_EENSY_ISF_SB_EEEEESH_SK_SH_SK_NS1N_6fusion15FusionCallbacksIS1R_NS1V_17LinearCombinationISH_fSH_fLNS_15FloatRoundStyleE2EEESG_S1U_JEEENS4_5SM1004TMEM4LOAD26SM100_TMEM_LOAD_32dp32b64xES15_S1L_NS4_39AutoVectorizingCopyWithAssumedAlignmentILi128EEENS4_14SM90_TMA_STOREES1L_S26_S26_EEEvvEEEEvNT_6ParamsE)
        /*0008*/ 	.word	0x000000e0


	//----- nvinfo : EIATTR_FRAME_SIZE
	.align		4
.L_19:
        /*000c*/ 	.byte	0x04, 0x11
        /*000e*/ 	.short	(.L_21 - .L_20)
	.align		4
.L_20:
        /*0010*/ 	.word	index@($__internal_2_$__cuda_sm10x_tcgen05_guardrail_trap_unallocated_columns_being_dealloced)
        /*0014*/ 	.word	0x00000000


	//----- nvinfo : EIATTR_FRAME_SIZE
	.align		4
.L_21:
        /*0018*/ 	.byte	0x04, 0x11
        /*001a*/ 	.short	(.L_23 - .L_22)
	.align		4
.L_22:
        /*001c*/ 	.word	index@($__internal_1_$__cuda_sm10x_tcgen05_guardrail_trap_phase_invalid_during_alloc)
        /*0020*/ 	.word	0x00000000


	//----- nvinfo : EIATTR_FRAME_SIZE
	.align		4
.L_23:
        /*0024*/ 	.byte	0x04, 0x11
        /*0026*/ 	.short	(.L_25 - .L_24)
	.align		4
.L_24:
        /*0028*/ 	.word	index@($__internal_0_$__cuda_sm10x_tcgen05_guardrail_trap_col_being_dealloced_not_returned_by_alloc)
        /*002c*/ 	.word	0x00000000


	//----- nvinfo : EIATTR_FRAME_SIZE
	.align		4
.L_25:
        /*0030*/ 	.byte	0x04, 0x11
        /*0032*/ 	.short	(.L_27 - .L_26)
	.align		4
.L_26:
        /*0034*/ 	.word	index@(_ZN7cutlass13device_kernelINS_4gemm6kernel13GemmUniversalIN4cute5tupleIJiiiiEEENS1_10collective13CollectiveMmaINS1_35MainloopSm100TmaUmmaWarpSpecializedILi12ELi2ELi4ENS5_IJNS4_1CILi1EEESB_SB_EEEEENS5_IJNSA_ILi128EEESE_NSA_ILi64EEEEEENS_12float_e5m2_tENS5_IJSB_llEEENS_12float_e4m3_tENS5_IJlSB_lEEENS4_8TiledMMAINS4_8MMA_AtomIJNS4_10MMA_TraitsINS4_19SM100_MMA_F8F6F4_SSEJSH_SJ_fSE_SE_NS4_17integral_constantINS4_4UMMA5MajorELSR_1EEENSP_ISR_LSR_0EEENSP_INSQ_7ScaleInELSU_0EEESV_EEEEEENS4_6LayoutISC_NS5_IJNSA_ILi0EEESZ_SZ_EEEEENS5_IJNS4_10UnderscoreES12_S12_EEEEENS4_13SM90_TMA_LOADENS4_14ComposedLayoutINS4_7SwizzleILi3ELi4ELi3EEENS4_18smem_ptr_flag_bitsILi8EEENSY_INS5_IJSE_NSA_ILi8EEEEEENS5_IJSB_SE_EEEEEEEvNS4_8identityES15_NS16_INS17_ILi2ELi4ELi3EEES1A_NSY_INS5_IJS1B_SF_EEENS5_IJSF_SB_EEEEEEEvS1G_EENS_8epilogue10collective18CollectiveEpilogueINS1N_23Sm100TmaWarpSpecializedILi2ELi2ELi64ELb0ELb0EEEJSG_NS5_IJNSY_ISE_SB_EENSY_ISF_SB_EEEEESH_SK_SH_SK_NS1N_6fusion15FusionCallbacksIS1R_NS1V_17LinearCombinationISH_fSH_fLNS_15FloatRoundStyleE2EEESG_S1U_JEEENS4_5SM1004TMEM4LOAD26SM100_TMEM_LOAD_32dp32b64xES15_S1L_NS4_39AutoVectorizingCopyWithAssumedAlignmentILi128EEENS4_14SM90_TMA_STOREES1L_S26_S26_EEEvvEEEEvNT_6ParamsE)
        /*0038*/ 	.word	0x00000000


	//----- nvinfo : EIATTR_MIN_STACK_SIZE
	.align		4
.L_27:
        /*003c*/ 	.byte	0x04, 0x12
        /*003e*/ 	.short	(.L_29 - .L_28)
	.align		4
.L_28:
        /*0040*/ 	.word	index@(_ZN7cutlass13device_kernelINS_4gemm6kernel13GemmUniversalIN4cute5tupleIJiiiiEEENS1_10collective13CollectiveMmaINS1_35MainloopSm100TmaUmmaWarpSpecializedILi12ELi2ELi4ENS5_IJNS4_1CILi1EEESB_SB_EEEEENS5_IJNSA_ILi128EEESE_NSA_ILi64EEEEEENS_12float_e5m2_tENS5_IJSB_llEEENS_12float_e4m3_tENS5_IJlSB_lEEENS4_8TiledMMAINS4_8MMA_AtomIJNS4_10MMA_TraitsINS4_19SM100_MMA_F8F6F4_SSEJSH_SJ_fSE_SE_NS4_17integral_constantINS4_4UMMA5MajorELSR_1EEENSP_ISR_LSR_0EEENSP_INSQ_7ScaleInELSU_0EEESV_EEEEEENS4_6LayoutISC_NS5_IJNSA_ILi0EEESZ_SZ_EEEEENS5_IJNS4_10UnderscoreES12_S12_EEEEENS4_13SM90_TMA_LOADENS4_14ComposedLayoutINS4_7SwizzleILi3ELi4ELi3EEENS4_18smem_ptr_flag_bitsILi8EEENSY_INS5_IJSE_NSA_ILi8EEEEEENS5_IJSB_SE_EEEEEEEvNS4_8identityES15_NS16_INS17_ILi2ELi4ELi3EEES1A_NSY_INS5_IJS1B_SF_EEENS5_IJSF_SB_EEEEEEEvS1G_EENS_8epilogue10collective18CollectiveEpilogueINS1N_23Sm100TmaWarpSpecializedILi2ELi2ELi64ELb0ELb0EEEJSG_NS5_IJNSY_ISE_SB_EENSY_ISF_SB_EEEEESH_SK_SH_SK_NS1N_6fusion15FusionCallbacksIS1R_NS1V_17LinearCombinationISH_fSH_fLNS_15FloatRoundStyleE2EEESG_S1U_JEEENS4_5SM1004TMEM4LOAD26SM100_TMEM_LOAD_32dp32b64xES15_S1L_NS4_39AutoVectorizingCopyWithAssumedAlignmentILi128EEENS4_14SM90_TMA_STOREES1L_S26_S26_EEEvvEEEEvNT_6ParamsE)
        /*0044*/ 	.word	0x00000000
.L_29:


//--------------------- .nv.compat                --------------------------
	.section	.nv.compat,"",@"SHT_CUDA_COMPAT_INFO"
	.align	4
        /*0000*/ 	.byte	0x02, 0x09, 0x01, 0x00, 0x02, 0x02, 0x02, 0x00, 0x02, 0x05, 0x05, 0x00, 0x03, 0x07, 0x01, 0x01
        /*0010*/ 	.byte	0x02, 0x03, 0x01, 0x00, 0x02, 0x06, 0x01, 0x00, 0x04, 0x0b, 0x08, 0x00, 0x09, 0x00, 0x00, 0x00
        /*0020*/ 	.byte	0x00, 0x00, 0x00, 0x00


//--------------------- .nv.info._ZN7cutlass13device_kernelINS_4gemm6kernel13GemmUniversalIN4cute5tupleIJiiiiEEENS1_10collective13CollectiveMmaINS1_35MainloopSm100TmaUmmaWarpSpecializedILi12ELi2ELi4ENS5_IJNS4_1CILi1EEESB_SB_EEEEENS5_IJNSA_ILi128EEESE_NSA_ILi64EEEEEENS_12float_e5m2_tENS5_IJSB_llEEENS_12float_e4m3_tENS5_IJlSB_lEEENS4_8TiledMMAINS4_8MMA_AtomIJNS4_10MMA_TraitsINS4_19SM100_MMA_F8F6F4_SSEJSH_SJ_fSE_SE_NS4_17integral_constantINS4_4UMMA5MajorELSR_1EEENSP_ISR_LSR_0EEENSP_INSQ_7ScaleInELSU_0EEESV_EEEEEENS4_6LayoutISC_NS5_IJNSA_ILi0EEESZ_SZ_EEEEENS5_IJNS4_10UnderscoreES12_S12_EEEEENS4_13SM90_TMA_LOADENS4_14ComposedLayoutINS4_7SwizzleILi3ELi4ELi3EEENS4_18smem_ptr_flag_bitsILi8EEENSY_INS5_IJSE_NSA_ILi8EEEEEENS5_IJSB_SE_EEEEEEEvNS4_8identityES15_NS16_INS17_ILi2ELi4ELi3EEES1A_NSY_INS5_IJS1B_SF_EEENS5_IJSF_SB_EEEEEEEvS1G_EENS_8epilogue10collective18CollectiveEpilogueINS1N_23Sm100TmaWarpSpecializedILi2ELi2ELi64ELb0ELb0EEEJSG_NS5_IJNSY_ISE_SB_EENSY_ISF_SB_EEEEESH_SK_SH_SK_NS1N_6fusion15FusionCallbacksIS1R_NS1V_17LinearCombinationISH_fSH_fLNS_15FloatRoundStyleE2EEESG_S1U_JEEENS4_5SM1004TMEM4LOAD26SM100_TMEM_LOAD_32dp32b64xES15_S1L_NS4_39AutoVectorizingCopyWithAssumedAlignmentILi128EEENS4_14SM90_TMA_STOREES1L_S26_S26_EEEvvEEEEvNT_6ParamsE --------------------------
	.section	.nv.info._ZN7cutlass13device_kernelINS_4gemm6kernel13GemmUniversalIN4cute5tupleIJiiiiEEENS1_10collective13CollectiveMmaINS1_35MainloopSm100TmaUmmaWarpSpecializedILi12ELi2ELi4ENS5_IJNS4_1CILi1EEESB_SB_EEEEENS5_IJNSA_ILi128EEESE_NSA_ILi64EEEEEENS_12float_e5m2_tENS5_IJSB_llEEENS_12float_e4m3_tENS5_IJlSB_lEEENS4_8TiledMMAINS4_8MMA_AtomIJNS4_10MMA_TraitsINS4_19SM100_MMA_F8F6F4_SSEJSH_SJ_fSE_SE_NS4_17integral_constantINS4_4UMMA5MajorELSR_1EEENSP_ISR_LSR_0EEENSP_INSQ_7ScaleInELSU_0EEESV_EEEEEENS4_6LayoutISC_NS5_IJNSA_ILi0EEESZ_SZ_EEEEENS5_IJNS4_10UnderscoreES12_S12_EEEEENS4_13SM90_TMA_LOADENS4_14ComposedLayoutINS4_7SwizzleILi3ELi4ELi3EEENS4_18smem_ptr_flag_bitsILi8EEENSY_INS5_IJSE_NSA_ILi8EEEEEENS5_IJSB_SE_EEEEEEEvNS4_8identityES15_NS16_INS17_ILi2ELi4ELi3EEES1A_NSY_INS5_IJS1B_SF_EEENS5_IJSF_SB_EEEEEEEvS1G_EENS_8epilogue10collective18CollectiveEpilogueINS1N_23Sm100TmaWarpSpecializedILi2ELi2ELi64ELb0ELb0EEEJSG_NS5_IJNSY_ISE_SB_EENSY_ISF_SB_EEEEESH_SK_SH_SK_NS1N_6fusion15FusionCallbacksIS1R_NS1V_17LinearCombinationISH_fSH_fLNS_15FloatRoundStyleE2EEESG_S1U_JEEENS4_5SM1004TMEM4LOAD26SM100_TMEM_LOAD_32dp32b64xES15_S1L_NS4_39AutoVectorizingCopyWithAssumedAlignmentILi128EEENS4_14SM90_TMA_STOREES1L_S26_S26_EEEvvEEEEvNT_6ParamsE,"",@"SHT_CUDA_INFO"
	.sectionflags	@""
	.align	4


	//----- nvinfo : EIATTR_CUDA_API_VERSION
	.align		4
        /*0000*/ 	.byte	0x04, 0x37
        /*0002*/ 	.short	(.L_31 - .L_30)
.L_30:
        /*0004*/ 	.word	0x00000082


	//----- nvinfo : EIATTR_KPARAM_INFO
	.align		4
.L_31:
        /*0008*/ 	.byte	0x04, 0x17
        /*000a*/ 	.short	(.L_33 - .L_32)
.L_32:
        /*000c*/ 	.word	0x00000000
        /*0010*/ 	.short	0x0000
        /*0012*/ 	.short	0x0000
        /*0014*/ 	.byte	0x00, 0xf0, 0x01, 0x20


	//----- nvinfo : EIATTR_AT_ENTRY_FRAGMENTS
	.align		4
.L_33:
        /*0018*/ 	.byte	0x04, 0x4f
        /*001a*/ 	.short	(.L_35 - .L_34)


	//   ....[0]....
.L_34:
        /*001c*/ 	.word	0x00000006


	//----- nvinfo : EIATTR_RESERVED_SMEM_USED
	.align		4
.L_35:
        /*0020*/ 	.byte	0x01, 0x41
	.zero		2


	//----- nvinfo : EIATTR_SPARSE_MMA_MASK
	.align		4
        /*0024*/ 	.byte	0x03, 0x50
        /*0026*/ 	.short	0x0000


	//----- nvinfo : EIATTR_TCGEN05_1CTA_USED
	.align		4
        /*0028*/ 	.byte	0x01, 0x51
	.zero		2


	//----- nvinfo : EIATTR_MAXREG_COUNT
	.align		4
        /*002c*/ 	.byte	0x03, 0x1b
        /*002e*/ 	.short	0x00ff


	//----- nvinfo : EIATTR_NUM_BARRIERS
	.align		4
        /*0030*/ 	.byte	0x02, 0x4c
        /*0032*/ 	.byte	0x07
	.zero		1


	//----- nvinfo : EIATTR_EXTERNS
	.align		4
        /*0034*/ 	.byte	0x04, 0x0f
        /*0036*/ 	.short	(.L_37 - .L_36)


	//   ....[0]....
	.align		4
.L_36:
        /*0038*/ 	.word	index@(__assertfail)


	//----- nvinfo : EIATTR_MERCURY_ISA_VERSION
	.align		4
.L_37:
        /*003c*/ 	.byte	0x03, 0x5f
        /*003e*/ 	.short	0x0101


	//----- nvinfo : EIATTR_INT_WARP_WIDE_INSTR_OFFSETS
	.align		4
        /*0040*/ 	.byte	0x04, 0x31
        /*0042*/ 	.short	(.L_39 - .L_38)


	//   ....[0]....
.L_38:
        /*0044*/ 	.word	0x00001eb0


	//   ....[1]....
        /*0048*/ 	.word	0x00003c90


	//   ....[2]....
        /*004c*/ 	.word	0x00003cb0


	//   ....[3]....
        /*0050*/ 	.word	0x00003ce0


	//   ....[4]....
        /*0054*/ 	.word	0x00004610


	//   ....[5]....
        /*0058*/ 	.word	0x00004680


	//   ....[6]....
        /*005c*/ 	.word	0x00004860


	//   ....[7]....
        /*0060*/ 	.word	0x000049c0


	//----- nvinfo : EIATTR_COOP_GROUP_MASK_REGIDS
	.align		4
.L_39:
        /*0064*/ 	.byte	0x04, 0x29
        /*0066*/ 	.short	(.L_41 - .L_40)


	//   ....[0]....
.L_40:
        /*0068*/ 	.word	0xffffffff


	//   ....[1]....
        /*006c*/ 	.word	0xffffffff


	//   ....[2]....
        /*0070*/ 	.word	0xffffffff


	//   ....[3]....
        /*0074*/ 	.word	0xffffffff


	//   ....[4]....
        /*0078*/ 	.word	0xffffffff


	//   ....[5]....
        /*007c*/ 	.word	0xffffffff


	//   ....[6]....
        /*0080*/ 	.word	0xffffffff


	//   ....[7]....
        /*0084*/ 	.word	0xffffffff


	//   ....[8]....
        /*0088*/ 	.word	0xffffffff


	//   ....[9]....
        /*008c*/ 	.word	0xffffffff


	//   ....[10]....
        /*0090*/ 	.word	0xffffffff


	//   ....[11]....
        /*0094*/ 	.word	0xffffffff


	//   ....[12]....
        /*0098*/ 	.word	0xffffffff


	//----- nvinfo : EIATTR_COOP_GROUP_INSTR_OFFSETS
	.align		4
.L_41:
        /*009c*/ 	.byte	0x04, 0x28
        /*009e*/ 	.short	(.L_43 - .L_42)


	//   ....[0]....
.L_42:
        /*00a0*/ 	.word	0x00000090


	//   ....[1]....
        /*00a4*/ 	.word	0x000004d0


	//   ....[2]....
        /*00a8*/ 	.word	0x00000770


	//   ....[3]....
        /*00ac*/ 	.word	0x000008d0


	//   ....[4]....
        /*00b0*/ 	.word	0x000009d0


	//   ....[5]....
        /*00b4*/ 	.word	0x00000b40


	//   ....[6]....
        /*00b8*/ 	.word	0x00000ce0


	//   ....[7]....
        /*00bc*/ 	.word	0x00001d90


	//   ....[8]....
        /*00c0*/ 	.word	0x00002ff0


	//   ....[9]....
        /*00c4*/ 	.word	0x00003200


	//   ....[10]....
        /*00c8*/ 	.word	0x00003230


	//   ....[11]....
        /*00cc*/ 	.word	0x00003b70


	//   ....[12]....
        /*00d0*/ 	.word	0x00003da0


	//----- nvinfo : EIATTR_VRC_CTA_INIT_COUNT
	.align		4
.L_43:
        /*00d4*/ 	.byte	0x02, 0x4a
        /*00d6*/ 	.byte	0x80
	.zero		1


	//----- nvinfo : EIATTR_SYSCALL_OFFSETS
	.align		4
        /*00d8*/ 	.byte	0x04, 0x46
        /*00da*/ 	.short	(.L_45 - .L_44)


	//   ....[0]....
.L_44:
        /*00dc*/ 	.word	0x000053f0


	//   ....[1]....
        /*00e0*/ 	.word	0x00005530


	//   ....[2]....
        /*00e4*/ 	.word	0x00005d90


	//   ....[3]....
        /*00e8*/ 	.word	0x000073a0


	//----- nvinfo : EIATTR_MBARRIER_INSTR_OFFSETS
	.align		4
.L_45:
        /*00ec*/ 	.byte	0x04, 0x39
        /*00ee*/ 	.short	(.L_47 - .L_46)


	//   ....[0]....
.L_46:
        /*00f0*/ 	.word	0x000005d0
        /*00f4*/ 	.word	0x000000ff
        /*00f8*/ 	.word	0x00000000
        /*00fc*/ 	.short	0x0100
        /*00fe*/ 	.byte	0x05
	.zero		1


	//   ....[1]....
        /*0100*/ 	.word	0x000005e0
        /*0104*/ 	.word	0x000000ff
        /*0108*/ 	.word	0x00000060
        /*010c*/ 	.short	0x0100
        /*010e*/ 	.byte	0x05
	.zero		1


	//   ....[2]....
        /*0110*/ 	.word	0x000005f0
        /*0114*/ 	.word	0x000000ff
        /*0118*/ 	.word	0x00000008
        /*011c*/ 	.short	0x0100
        /*011e*/ 	.byte	0x05
	.zero		1


	//   ....[3]....
        /*0120*/ 	.word	0x00000600
        /*0124*/ 	.word	0x000000ff
        /*0128*/ 	.word	0x00000068
        /*012c*/ 	.short	0x0100
        /*012e*/ 	.byte	0x05
	.zero		1


	//   ....[4]....
        /*0130*/ 	.word	0x00000610
        /*0134*/ 	.word	0x000000ff
        /*0138*/ 	.word	0x00000010
        /*013c*/ 	.short	0x0100
        /*013e*/ 	.byte	0x05
	.zero		1


	//   ....[5]....
        /*0140*/ 	.word	0x00000620
        /*0144*/ 	.word	0x000000ff
        /*0148*/ 	.word	0x00000070
        /*014c*/ 	.short	0x0100
        /*014e*/ 	.byte	0x05
	.zero		1


	//   ....[6]....
        /*0150*/ 	.word	0x00000630
        /*0154*/ 	.word	0x000000ff
        /*0158*/ 	.word	0x00000018
        /*015c*/ 	.short	0x0100
        /*015e*/ 	.byte	0x05
	.zero		1


	//   ....[7]....
        /*0160*/ 	.word	0x00000640
        /*0164*/ 	.word	0x000000ff
        /*0168*/ 	.word	0x00000078
        /*016c*/ 	.short	0x0100
        /*016e*/ 	.byte	0x05
	.zero		1


	//   ....[8]....
        /*0170*/ 	.word	0x00000650
        /*0174*/ 	.word	0x000000ff
        /*0178*/ 	.word	0x00000020
        /*017c*/ 	.short	0x0100
        /*017e*/ 	.byte	0x05
	.zero		1


	//   ....[9]....
        /*0180*/ 	.word	0x00000660
        /*0184*/ 	.word	0x000000ff
        /*0188*/ 	.word	0x00000080
        /*018c*/ 	.short	0x0100
        /*018e*/ 	.byte	0x05
	.zero		1


	//   ....[10]....
        /*0190*/ 	.word	0x00000670
        /*0194*/ 	.word	0x000000ff
        /*0198*/ 	.word	0x00000028
        /*019c*/ 	.short	0x0100
        /*019e*/ 	.byte	0x05
	.zero		1


	//   ....[11]....
        /*01a0*/ 	.word	0x00000680
        /*01a4*/ 	.word	0x000000ff
        /*01a8*/ 	.word	0x00000088
        /*01ac*/ 	.short	0x0100
        /*01ae*/ 	.byte	0x05
	.zero		1


	//   ....[12]....
        /*01b0*/ 	.word	0x00000690
        /*01b4*/ 	.word	0x000000ff
        /*01b8*/ 	.word	0x00000030
        /*01bc*/ 	.short	0x0100
        /*01be*/ 	.byte	0x05
	.zero		1


	//   ....[13]....
        /*01c0*/ 	.word	0x000006a0
        /*01c4*/ 	.word	0x000000ff
        /*01c8*/ 	.word	0x00000090
        /*01cc*/ 	.short	0x0100
        /*01ce*/ 	.byte	0x05
	.zero		1


	//   ....[14]....
        /*01d0*/ 	.word	0x000006b0
        /*01d4*/ 	.word	0x000000ff
        /*01d8*/ 	.word	0x00000038
        /*01dc*/ 	.short	0x0100
        /*01de*/ 	.byte	0x05
	.zero		1


	//   ....[15]....
        /*01e0*/ 	.word	0x000006c0
        /*01e4*/ 	.word	0x000000ff
        /*01e8*/ 	.word	0x00000098
        /*01ec*/ 	.short	0x0100
        /*01ee*/ 	.byte	0x05
	.zero		1


	//   ....[16]....
        /*01f0*/ 	.word	0x000006d0
        /*01f4*/ 	.word	0x000000ff
        /*01f8*/ 	.word	0x00000040
        /*01fc*/ 	.short	0x0100
        /*01fe*/ 	.byte	0x05
	.zero		1


	//   ....[17]....
        /*0200*/ 	.word	0x000006e0
        /*0204*/ 	.word	0x000000ff
        /*0208*/ 	.word	0x000000a0
        /*020c*/ 	.short	0x0100
        /*020e*/ 	.byte	0x05
	.zero		1


	//   ....[18]....
        /*0210*/ 	.word	0x000006f0
        /*0214*/ 	.word	0x000000ff
        /*0218*/ 	.word	0x00000048
        /*021c*/ 	.short	0x0100
        /*021e*/ 	.byte	0x05
	.zero		1


	//   ....[19]....
        /*0220*/ 	.word	0x00000700
        /*0224*/ 	.word	0x000000ff
        /*0228*/ 	.word	0x000000a8
        /*022c*/ 	.short	0x0100
        /*022e*/ 	.byte	0x05
	.zero		1


	//   ....[20]....
        /*0230*/ 	.word	0x00000710
        /*0234*/ 	.word	0x000000ff
        /*0238*/ 	.word	0x00000050
        /*023c*/ 	.short	0x0100
        /*023e*/ 	.byte	0x05
	.zero		1


	//   ....[21]....
        /*0240*/ 	.word	0x00000720
        /*0244*/ 	.word	0x000000ff
        /*0248*/ 	.word	0x000000b0
        /*024c*/ 	.short	0x0100
        /*024e*/ 	.byte	0x05
	.zero		1


	//   ....[22]....
        /*0250*/ 	.word	0x00000730
        /*0254*/ 	.word	0x000000ff
        /*0258*/ 	.word	0x00000058
        /*025c*/ 	.short	0x0100
        /*025e*/ 	.byte	0x05
	.zero		1


	//   ....[23]....
        /*0260*/ 	.word	0x00000740
        /*0264*/ 	.word	0x000000ff
        /*0268*/ 	.word	0x000000b8
        /*026c*/ 	.short	0x0100
        /*026e*/ 	.byte	0x05
	.zero		1


	//   ....[24]....
        /*0270*/ 	.word	0x00000880
        /*0274*/ 	.word	0x000000ff
        /*0278*/ 	.word	0x000000c0
        /*027c*/ 	.short	0x0100
        /*027e*/ 	.byte	0x07
	.zero		1


	//   ....[25]....
        /*0280*/ 	.word	0x00000890
        /*0284*/ 	.word	0x000000ff
        /*0288*/ 	.word	0x000000d0
        /*028c*/ 	.short	0x0100
        /*028e*/ 	.byte	0x07
	.zero		1


	//   ....[26]....
        /*0290*/ 	.word	0x000008a0
        /*0294*/ 	.word	0x000000ff
        /*0298*/ 	.word	0x000000c8
        /*029c*/ 	.short	0x0100
        /*029e*/ 	.byte	0x07
	.zero		1


	//   ....[27]....
        /*02a0*/ 	.word	0x000008b0
        /*02a4*/ 	.word	0x000000ff
        /*02a8*/ 	.word	0x000000d8
        /*02ac*/ 	.short	0x0100
        /*02ae*/ 	.byte	0x07
	.zero		1


	//   ....[28]....
        /*02b0*/ 	.word	0x000009a0
        /*02b4*/ 	.word	0x000000ff
        /*02b8*/ 	.word	0x000000e0
        /*02bc*/ 	.short	0x0100
        /*02be*/ 	.byte	0x05
	.zero		1


	//   ....[29]....
        /*02c0*/ 	.word	0x000009b0
        /*02c4*/ 	.word	0x000000ff
        /*02c8*/ 	.word	0x000000e8
        /*02cc*/ 	.short	0x0100
        /*02ce*/ 	.byte	0x05
	.zero		1


	//   ....[30]....
        /*02d0*/ 	.word	0x00000af0
        /*02d4*/ 	.word	0x000000ff
        /*02d8*/ 	.word	0x000000f0
        /*02dc*/ 	.short	0x0100
        /*02de*/ 	.byte	0x05
	.zero		1


	//   ....[31]....
        /*02e0*/ 	.word	0x00000b00
        /*02e4*/ 	.word	0x000000ff
        /*02e8*/ 	.word	0x00000100
        /*02ec*/ 	.short	0x0100
        /*02ee*/ 	.byte	0x05
	.zero		1


	//   ....[32]....
        /*02f0*/ 	.word	0x00000b10
        /*02f4*/ 	.word	0x000000ff
        /*02f8*/ 	.word	0x000000f8
        /*02fc*/ 	.short	0x0100
        /*02fe*/ 	.byte	0x05
	.zero		1


	//   ....[33]....
        /*0300*/ 	.word	0x00000b20
        /*0304*/ 	.word	0x000000ff
        /*0308*/ 	.word	0x00000108
        /*030c*/ 	.short	0x0100
        /*030e*/ 	.byte	0x05
	.zero		1


	//   ....[34]....
        /*0310*/ 	.word	0x00000c50
        /*0314*/ 	.word	0x000000ff
        /*0318*/ 	.word	0x00000110
        /*031c*/ 	.short	0x0100
        /*031e*/ 	.byte	0x07
	.zero		1


	//   ....[35]....
        /*0320*/ 	.word	0x00000c60
        /*0324*/ 	.word	0x000000ff
        /*0328*/ 	.word	0x00000130
        /*032c*/ 	.short	0x0100
        /*032e*/ 	.byte	0x07
	.zero		1


	//   ....[36]....
        /*0330*/ 	.word	0x00000c70
        /*0334*/ 	.word	0x000000ff
        /*0338*/ 	.word	0x00000118
        /*033c*/ 	.short	0x0100
        /*033e*/ 	.byte	0x07
	.zero		1


	//   ....[37]....
        /*0340*/ 	.word	0x00000c80
        /*0344*/ 	.word	0x000000ff
        /*0348*/ 	.word	0x00000138
        /*034c*/ 	.short	0x0100
        /*034e*/ 	.byte	0x07
	.zero		1


	//   ....[38]....
        /*0350*/ 	.word	0x00000c90
        /*0354*/ 	.word	0x000000ff
        /*0358*/ 	.word	0x00000120
        /*035c*/ 	.short	0x0100
        /*035e*/ 	.byte	0x07
	.zero		1


	//   ....[39]....
        /*0360*/ 	.word	0x00000ca0
        /*0364*/ 	.word	0x000000ff
        /*0368*/ 	.word	0x00000140
        /*036c*/ 	.short	0x0100
        /*036e*/ 	.byte	0x07
	.zero		1


	//   ....[40]....
        /*0370*/ 	.word	0x00000cb0
        /*0374*/ 	.word	0x000000ff
        /*0378*/ 	.word	0x00000128
        /*037c*/ 	.short	0x0100
        /*037e*/ 	.byte	0x07
	.zero		1


	//   ....[41]....
        /*0380*/ 	.word	0x00000cc0
        /*0384*/ 	.word	0x000000ff
        /*0388*/ 	.word	0x00000148
        /*038c*/ 	.short	0x0100
        /*038e*/ 	.byte	0x07
	.zero		1


	//   ....[42]....
        /*0390*/ 	.word	0x00000db0
        /*0394*/ 	.word	0x000000ff
        /*0398*/ 	.word	0x00000150
        /*039c*/ 	.short	0x0100
        /*039e*/ 	.byte	0x05
	.zero		1


	//   ....[43]....
        /*03a0*/ 	.word	0x00000dc0
        /*03a4*/ 	.word	0x000000ff
        /*03a8*/ 	.word	0x00000160
        /*03ac*/ 	.short	0x0100
        /*03ae*/ 	.byte	0x05
	.zero		1


	//   ....[44]....
        /*03b0*/ 	.word	0x00000dd0
        /*03b4*/ 	.word	0x000000ff
        /*03b8*/ 	.word	0x00000158
        /*03bc*/ 	.short	0x0100
        /*03be*/ 	.byte	0x05
	.zero		1


	//   ....[45]....
        /*03c0*/ 	.word	0x00000de0
        /*03c4*/ 	.word	0x000000ff
        /*03c8*/ 	.word	0x00000168
        /*03cc*/ 	.short	0x0100
        /*03ce*/ 	.byte	0x05
	.zero		1


	//   ....[46]....
        /*03d0*/ 	.word	0x000016b0
        /*03d4*/ 	.word	0x00000003
        /*03d8*/ 	.word	0x00000160
        /*03dc*/ 	.short	0x010a
        /*03de*/ 	.byte	0xff
	.zero		1


	//   ....[47]....
        /*03e0*/ 	.word	0x000016e0
        /*03e4*/ 	.word	0x00000003
        /*03e8*/ 	.word	0x00000150
        /*03ec*/ 	.short	0x0101
        /*03ee*/ 	.byte	0xff
	.zero		1


	//   ....[48]....
        /*03f0*/ 	.word	0x000017b0
        /*03f4*/ 	.word	0x000000ff
        /*03f8*/ 	.word	0x00000060
        /*03fc*/ 	.short	0x010a
        /*03fe*/ 	.byte	0x08
	.zero		1


	//   ....[49]....
        /*0400*/ 	.word	0x00001850
        /*0404*/ 	.word	0x000000ff
        /*0408*/ 	.word	0x00000060
        /*040c*/ 	.short	0x010a
        /*040e*/ 	.byte	0x21
	.zero		1


	//   ....[50]....
        /*0410*/ 	.word	0x000019b0
        /*0414*/ 	.word	0x000000ff
        /*0418*/ 	.word	0x00000060
        /*041c*/ 	.short	0x010a
        /*041e*/ 	.byte	0x08
	.zero		1


	//   ....[51]....
        /*0420*/ 	.word	0x00001aa0
        /*0424*/ 	.word	0x000000ff
        /*0428*/ 	.word	0x000000e8
        /*042c*/ 	.short	0x0101
        /*042e*/ 	.byte	0x04
	.zero		1


	//   ....[52]....
        /*0430*/ 	.word	0x00001ac0
        /*0434*/ 	.word	0x000000ff
        /*0438*/ 	.word	0x00000060
        /*043c*/ 	.short	0x010a
        /*043e*/ 	.byte	0x08
	.zero		1


	//   ....[53]....
        /*0440*/ 	.word	0x00001b40
        /*0444*/ 	.word	0x000000ff
        /*0448*/ 	.word	0x00000060
        /*044c*/ 	.short	0x010a
        /*044e*/ 	.byte	0x11
	.zero		1


	//   ....[54]....
        /*0450*/ 	.word	0x00001ca0
        /*0454*/ 	.word	0x000000ff
        /*0458*/ 	.word	0x00000060
        /*045c*/ 	.short	0x010a
        /*045e*/ 	.byte	0x08
	.zero		1


	//   ....[55]....
        /*0460*/ 	.word	0x00001dc0
        /*0464*/ 	.word	0x00000002
        /*0468*/ 	.word	0x000000f0
        /*046c*/ 	.short	0x010a
        /*046e*/ 	.byte	0xff
	.zero		1


	//   ....[56]....
        /*0470*/ 	.word	0x00001e80
        /*0474*/ 	.word	0x00000002
        /*0478*/ 	.word	0x00000000
        /*047c*/ 	.short	0x0101
        /*047e*/ 	.byte	0xff
	.zero		1


	//   ....[57]....
        /*0480*/ 	.word	0x000023e0
        /*0484*/ 	.word	0x000000ff
        /*0488*/ 	.word	0x00000000
        /*048c*/ 	.short	0x010a
        /*048e*/ 	.byte	0x05
	.zero		1


	//   ....[58]....
        /*0490*/ 	.word	0x00002470
        /*0494*/ 	.word	0x000000ff
        /*0498*/ 	.word	0x00000000
        /*049c*/ 	.short	0x010a
        /*049e*/ 	.byte	0x05
	.zero		1


	//   ....[59]....
        /*04a0*/ 	.word	0x00002500
        /*04a4*/ 	.word	0x000000ff
        /*04a8*/ 	.word	0x00000000
        /*04ac*/ 	.short	0x010a
        /*04ae*/ 	.byte	0x05
	.zero		1


	//   ....[60]....
        /*04b0*/ 	.word	0x00002590
        /*04b4*/ 	.word	0x000000ff
        /*04b8*/ 	.word	0x00000000
        /*04bc*/ 	.short	0x010a
        /*04be*/ 	.byte	0x05
	.zero		1


	//   ....[61]....
        /*04c0*/ 	.word	0x00002620
        /*04c4*/ 	.word	0x000000ff
        /*04c8*/ 	.word	0x00000000
        /*04cc*/ 	.short	0x010a
        /*04ce*/ 	.byte	0x05
	.zero		1


	//   ....[62]....
        /*04d0*/ 	.word	0x000026b0
        /*04d4*/ 	.word	0x000000ff
        /*04d8*/ 	.word	0x00000000
        /*04dc*/ 	.short	0x010a
        /*04de*/ 	.byte	0x05
	.zero		1


	//   ....[63]....
        /*04e0*/ 	.word	0x00002740
        /*04e4*/ 	.word	0x000000ff
        /*04e8*/ 	.word	0x00000000
        /*04ec*/ 	.short	0x010a
        /*04ee*/ 	.byte	0x05
	.zero		1


	//   ....[64]....
        /*04f0*/ 	.word	0x000027d0
        /*04f4*/ 	.word	0x000000ff
        /*04f8*/ 	.word	0x00000000
        /*04fc*/ 	.short	0x010a
        /*04fe*/ 	.byte	0x05
	.zero		1


	//   ....[65]....
        /*0500*/ 	.word	0x00002860
        /*0504*/ 	.word	0x000000ff
        /*0508*/ 	.word	0x00000000
        /*050c*/ 	.short	0x010a
        /*050e*/ 	.byte	0x05
	.zero		1


	//   ....[66]....
        /*0510*/ 	.word	0x000028f0
        /*0514*/ 	.word	0x000000ff
        /*0518*/ 	.word	0x00000000
        /*051c*/ 	.short	0x010a
        /*051e*/ 	.byte	0x05
	.zero		1


	//   ....[67]....
        /*0520*/ 	.word	0x00002980
        /*0524*/ 	.word	0x000000ff
        /*0528*/ 	.word	0x00000000
        /*052c*/ 	.short	0x010a
        /*052e*/ 	.byte	0x05
	.zero		1


	//   ....[68]....
        /*0530*/ 	.word	0x00002a20
        /*0534*/ 	.word	0x00000000
        /*0538*/ 	.word	0x00000000
        /*053c*/ 	.short	0x010a
        /*053e*/ 	.byte	0xff
	.zero		1


	//   ....[69]....
        /*0540*/ 	.word	0x00002b40
        /*0544*/ 	.word	0x00000000
        /*0548*/ 	.word	0x00000150
        /*054c*/ 	.short	0x010a
        /*054e*/ 	.byte	0xff
	.zero		1


	//   ....[70]....
        /*0550*/ 	.word	0x00002ba0
        /*0554*/ 	.word	0x00000004
        /*0558*/ 	.word	0x00000000
        /*055c*/ 	.short	0x0101
        /*055e*/ 	.byte	0xff
	.zero		1


	//   ....[71]....
        /*0560*/ 	.word	0x00002bc0
        /*0564*/ 	.word	0x000000ff
        /*0568*/ 	.word	0x00000100
        /*056c*/ 	.short	0x010a
        /*056e*/ 	.byte	0x05
	.zero		1


	//   ....[72]....
        /*0570*/ 	.word	0x00002ce0
        /*0574*/ 	.word	0x00000000
        /*0578*/ 	.word	0x000000f0
        /*057c*/ 	.short	0x010a
        /*057e*/ 	.byte	0xff
	.zero		1


	//   ....[73]....
        /*0580*/ 	.word	0x00002df0
        /*0584*/ 	.word	0x00000000
        /*0588*/ 	.word	0x00000000
        /*058c*/ 	.short	0x0101
        /*058e*/ 	.byte	0xff
	.zero		1


	//   ....[74]....
        /*0590*/ 	.word	0x00002e80
        /*0594*/ 	.word	0x000000ff
        /*0598*/ 	.word	0x00000100
        /*059c*/ 	.short	0x0106
        /*059e*/ 	.byte	0x05
	.zero		1


	//   ....[75]....
        /*05a0*/ 	.word	0x00002ea0
        /*05a4*/ 	.word	0x000000ff
        /*05a8*/ 	.word	0x00000100
        /*05ac*/ 	.short	0x010a
        /*05ae*/ 	.byte	0x05
	.zero		1


	//   ....[76]....
        /*05b0*/ 	.word	0x00002f30
        /*05b4*/ 	.word	0x000000ff
        /*05b8*/ 	.word	0x00000100
        /*05bc*/ 	.short	0x0106
        /*05be*/ 	.byte	0x04
	.zero		1


	//   ....[77]....
        /*05c0*/ 	.word	0x00002f70
        /*05c4*/ 	.word	0x00000000
        /*05c8*/ 	.word	0x00000100
        /*05cc*/ 	.short	0x010a
        /*05ce*/ 	.byte	0xff
	.zero		1


	//   ....[78]....
        /*05d0*/ 	.word	0x00003460
        /*05d4*/ 	.word	0x00000000
        /*05d8*/ 	.word	0x000000f0
        /*05dc*/ 	.short	0x010a
        /*05de*/ 	.byte	0xff
	.zero		1


	//   ....[79]....
        /*05e0*/ 	.word	0x00003570
        /*05e4*/ 	.word	0x00000003
        /*05e8*/ 	.word	0x00000000
        /*05ec*/ 	.short	0x0101
        /*05ee*/ 	.byte	0xff
	.zero		1


	//   ....[80]....
        /*05f0*/ 	.word	0x00003580
        /*05f4*/ 	.word	0x000000ff
        /*05f8*/ 	.word	0x00000000
        /*05fc*/ 	.short	0x010a
        /*05fe*/ 	.byte	0x04
	.zero		1


	//   ....[81]....
        /*0600*/ 	.word	0x000035a0
        /*0604*/ 	.word	0x000000ff
        /*0608*/ 	.word	0x00000130
        /*060c*/ 	.short	0x010a
        /*060e*/ 	.byte	0x08
	.zero		1


	//   ....[82]....
        /*0610*/ 	.word	0x00003670
        /*0614*/ 	.word	0x000000ff
        /*0618*/ 	.word	0x00000000
        /*061c*/ 	.short	0x010a
        /*061e*/ 	.byte	0x07
	.zero		1


	//   ....[83]....
        /*0620*/ 	.word	0x000037b0
        /*0624*/ 	.word	0x000000ff
        /*0628*/ 	.word	0x00000000
        /*062c*/ 	.short	0x010a
        /*062e*/ 	.byte	0x04
	.zero		1


	//   ....[84]....
        /*0630*/ 	.word	0x000039a0
        /*0634*/ 	.word	0x000000ff
        /*0638*/ 	.word	0x00000000
        /*063c*/ 	.short	0x010a
        /*063e*/ 	.byte	0x05
	.zero		1


	//   ....[85]....
        /*0640*/ 	.word	0x00003a30
        /*0644*/ 	.word	0x000000ff
        /*0648*/ 	.word	0x00000000
        /*064c*/ 	.short	0x010a
        /*064e*/ 	.byte	0x05
	.zero		1


	//   ....[86]....
        /*0650*/ 	.word	0x00003ac0
        /*0654*/ 	.word	0x000000ff
        /*0658*/ 	.word	0x00000000
        /*065c*/ 	.short	0x010a
        /*065e*/ 	.byte	0x05
	.zero		1


	//   ....[87]....
        /*0660*/ 	.word	0x00003b50
        /*0664*/ 	.word	0x000000ff
        /*0668*/ 	.word	0x00000000
        /*066c*/ 	.short	0x010a
        /*066e*/ 	.byte	0x07
	.zero		1


	//   ....[88]....
        /*0670*/ 	.word	0x00003fb0
        /*0674*/ 	.word	0x00000000
        /*0678*/ 	.word	0x000000f0
        /*067c*/ 	.short	0x010a
        /*067e*/ 	.byte	0xff
	.zero		1


	//   ....[89]....
        /*0680*/ 	.word	0x00004070
        /*0684*/ 	.word	0x00000000
        /*0688*/ 	.word	0x00000000
        /*068c*/ 	.short	0x0101
        /*068e*/ 	.byte	0xff
	.zero		1


	//   ....[90]....
        /*0690*/ 	.word	0x00004390
        /*0694*/ 	.word	0x000000ff
        /*0698*/ 	.word	0x000000e8
        /*069c*/ 	.short	0x010a
        /*069e*/ 	.byte	0x07
	.zero		1


	//   ....[91]....
        /*06a0*/ 	.word	0x00004580
        /*06a4*/ 	.word	0x000000ff
        /*06a8*/ 	.word	0x000000d0
        /*06ac*/ 	.short	0x010a
        /*06ae*/ 	.byte	0x07
	.zero		1


	//   ....[92]....
        /*06b0*/ 	.word	0x00004750
        /*06b4*/ 	.word	0x000000ff
        /*06b8*/ 	.word	0x000000c0
        /*06bc*/ 	.short	0x010b
        /*06be*/ 	.byte	0x07
	.zero		1


	//   ....[93]....
        /*06c0*/ 	.word	0x000047c0
        /*06c4*/ 	.word	0x000000ff
        /*06c8*/ 	.word	0x00000000
        /*06cc*/ 	.short	0x0101
        /*06ce*/ 	.byte	0x08
	.zero		1


	//   ....[94]....
        /*06d0*/ 	.word	0x000047f0
        /*06d4*/ 	.word	0x000000ff
        /*06d8*/ 	.word	0x000000d8
        /*06dc*/ 	.short	0x010a
        /*06de*/ 	.byte	0x07
	.zero		1


	//   ....[95]....
        /*06e0*/ 	.word	0x00004a00
        /*06e4*/ 	.word	0x000000ff
        /*06e8*/ 	.word	0x000000c8
        /*06ec*/ 	.short	0x010b
        /*06ee*/ 	.byte	0x07
	.zero		1


	//   ....[96]....
        /*06f0*/ 	.word	0x00004a20
        /*06f4*/ 	.word	0x000000ff
        /*06f8*/ 	.word	0x00000000
        /*06fc*/ 	.short	0x0101
        /*06fe*/ 	.byte	0x0d
	.zero		1


	//   ....[97]....
        /*0700*/ 	.word	0x00004a50
        /*0704*/ 	.word	0x000000ff
        /*0708*/ 	.word	0x000000d0
        /*070c*/ 	.short	0x010a
        /*070e*/ 	.byte	0x07
	.zero		1


	//   ....[98]....
        /*0710*/ 	.word	0x00004a90
        /*0714*/ 	.word	0x00000000
        /*0718*/ 	.word	0x000000d8
        /*071c*/ 	.short	0x010a
        /*071e*/ 	.byte	0xff
	.zero		1


	//   ....[99]....
        /*0720*/ 	.word	0x00004dc0
        /*0724*/ 	.word	0x00000000
        /*0728*/ 	.word	0x000000f0
        /*072c*/ 	.short	0x010a
        /*072e*/ 	.byte	0xff
	.zero		1


	//   ....[100]....
        /*0730*/ 	.word	0x00004ed0
        /*0734*/ 	.word	0x00000000
        /*0738*/ 	.word	0x00000000
        /*073c*/ 	.short	0x0101
        /*073e*/ 	.byte	0xff
	.zero		1


	//   ....[101]....
        /*0740*/ 	.word	0x00005930
        /*0744*/ 	.word	0x00000003
        /*0748*/ 	.word	0x000000c0
        /*074c*/ 	.short	0x010a
        /*074e*/ 	.byte	0xff
	.zero		1


	//   ....[102]....
        /*0750*/ 	.word	0x00005970
        /*0754*/ 	.word	0x000000cf
        /*0758*/ 	.word	0x00000110
        /*075c*/ 	.short	0x010a
        /*075e*/ 	.byte	0xff
	.zero		1


	//   ....[103]....
        /*0760*/ 	.word	0x00005aa0
        /*0764*/ 	.word	0x00000003
        /*0768*/ 	.word	0x000000c0
        /*076c*/ 	.short	0x010a
        /*076e*/ 	.byte	0xff
	.zero		1


	//   ....[104]....
        /*0770*/ 	.word	0x00005c00
        /*0774*/ 	.word	0x00000000
        /*0778*/ 	.word	0x00000000
        /*077c*/ 	.short	0x0101
        /*077e*/ 	.byte	0xff
	.zero		1


	//   ....[105]....
        /*0780*/ 	.word	0x00005c60
        /*0784*/ 	.word	0x000000cf
        /*0788*/ 	.word	0x00000110
        /*078c*/ 	.short	0x010a
        /*078e*/ 	.byte	0xff
	.zero		1


	//   ....[106]....
        /*0790*/ 	.word	0x00007010
        /*0794*/ 	.word	0x000000d2
        /*0798*/ 	.word	0x000000c0
        /*079c*/ 	.short	0x010a
        /*079e*/ 	.byte	0xff
	.zero		1


	//   ....[107]....
        /*07a0*/ 	.word	0x000070e0
        /*07a4*/ 	.word	0x000000d2
        /*07a8*/ 	.word	0x000000c0
        /*07ac*/ 	.short	0x010a
        /*07ae*/ 	.byte	0xff
	.zero		1


	//   ....[108]....
        /*07b0*/ 	.word	0x00007220
        /*07b4*/ 	.word	0x00000003
        /*07b8*/ 	.word	0x00000000
        /*07bc*/ 	.short	0x0101
        /*07be*/ 	.byte	0xff
	.zero		1


	//   ....[109]....
        /*07c0*/ 	.word	0x00007730
        /*07c4*/ 	.word	0x000000ff
        /*07c8*/ 	.word	0x00000000
        /*07cc*/ 	.short	0x0101
        /*07ce*/ 	.byte	0x05
	.zero		1


	//   ....[110]....
        /*07d0*/ 	.word	0x000086b0
        /*07d4*/ 	.word	0x00000003
        /*07d8*/ 	.word	0x00000160
        /*07dc*/ 	.short	0x010a
        /*07de*/ 	.byte	0xff
	.zero		1


	//   ....[111]....
        /*07e0*/ 	.word	0x00008710
        /*07e4*/ 	.word	0x00000002
        /*07e8*/ 	.word	0x00000060
        /*07ec*/ 	.short	0x010a
        /*07ee*/ 	.byte	0xff
	.zero		1


	//   ....[112]....
        /*07f0*/ 	.word	0x00008770
        /*07f4*/ 	.word	0x00000002
        /*07f8*/ 	.word	0x00000060
        /*07fc*/ 	.short	0x010a
        /*07fe*/ 	.byte	0xff
	.zero		1


	//   ....[113]....
        /*0800*/ 	.word	0x000087c0
        /*0804*/ 	.word	0x00000002
        /*0808*/ 	.word	0x000000f0
        /*080c*/ 	.short	0x010a
        /*080e*/ 	.byte	0xff
	.zero		1


	//   ....[114]....
        /*0810*/ 	.word	0x00008820
        /*0814*/ 	.word	0x00000000
        /*0818*/ 	.word	0x00000000
        /*081c*/ 	.short	0x010a
        /*081e*/ 	.byte	0xff
	.zero		1


	//   ....[115]....
        /*0820*/ 	.word	0x00008880
        /*0824*/ 	.word	0x00000000
        /*0828*/ 	.word	0x00000000
        /*082c*/ 	.short	0x010a
        /*082e*/ 	.byte	0xff
	.zero		1


	//   ....[116]....
        /*0830*/ 	.word	0x000088e0
        /*0834*/ 	.word	0x00000000
        /*0838*/ 	.word	0x00000000
        /*083c*/ 	.short	0x010a
        /*083e*/ 	.byte	0xff
	.zero		1


	//   ....[117]....
        /*0840*/ 	.word	0x00008940
        /*0844*/ 	.word	0x00000000
        /*0848*/ 	.word	0x00000000
        /*084c*/ 	.short	0x010a
        /*084e*/ 	.byte	0xff
	.zero		1


	//   ....[118]....
        /*0850*/ 	.word	0x000089a0
        /*0854*/ 	.word	0x00000000
        /*0858*/ 	.word	0x00000000
        /*085c*/ 	.short	0x010a
        /*085e*/ 	.byte	0xff
	.zero		1


	//   ....[119]....
        /*0860*/ 	.word	0x00008a00
        /*0864*/ 	.word	0x00000000
        /*0868*/ 	.word	0x00000000
        /*086c*/ 	.short	0x010a
        /*086e*/ 	.byte	0xff
	.zero		1


	//   ....[120]....
        /*0870*/ 	.word	0x00008a60
        /*0874*/ 	.word	0x00000000
        /*0878*/ 	.word	0x00000000
        /*087c*/ 	.short	0x010a
        /*087e*/ 	.byte	0xff
	.zero		1


	//   ....[121]....
        /*0880*/ 	.word	0x00008ac0
        /*0884*/ 	.word	0x00000000
        /*0888*/ 	.word	0x00000000
        /*088c*/ 	.short	0x010a
        /*088e*/ 	.byte	0xff
	.zero		1


	//   ....[122]....
        /*0890*/ 	.word	0x00008b20
        /*0894*/ 	.word	0x00000000
        /*0898*/ 	.word	0x00000000
        /*089c*/ 	.short	0x010a
        /*089e*/ 	.byte	0xff
	.zero		1


	//   ....[123]....
        /*08a0*/ 	.word	0x00008b80
        /*08a4*/ 	.word	0x00000000
        /*08a8*/ 	.word	0x00000000
        /*08ac*/ 	.short	0x010a
        /*08ae*/ 	.byte	0xff
	.zero		1


	//   ....[124]....
        /*08b0*/ 	.word	0x00008be0
        /*08b4*/ 	.word	0x00000000
        /*08b8*/ 	.word	0x00000000
        /*08bc*/ 	.short	0x010a
        /*08be*/ 	.byte	0xff
	.zero		1


	//   ....[125]....
        /*08c0*/ 	.word	0x00008c30
        /*08c4*/ 	.word	0x00000000
        /*08c8*/ 	.word	0x00000150
        /*08cc*/ 	.short	0x010a
        /*08ce*/ 	.byte	0xff
	.zero		1


	//   ....[126]....
        /*08d0*/ 	.word	0x00008c90
        /*08d4*/ 	.word	0x00000000
        /*08d8*/ 	.word	0x00000100
        /*08dc*/ 	.short	0x010a
        /*08de*/ 	.byte	0xff
	.zero		1


	//   ....[127]....
        /*08e0*/ 	.word	0x00008ce0
        /*08e4*/ 	.word	0x00000000
        /*08e8*/ 	.word	0x000000f0
        /*08ec*/ 	.short	0x010a
        /*08ee*/ 	.byte	0xff
	.zero		1


	//   ....[128]....
        /*08f0*/ 	.word	0x00008d40
        /*08f4*/ 	.word	0x00000000
        /*08f8*/ 	.word	0x00000100
        /*08fc*/ 	.short	0x010a
        /*08fe*/ 	.byte	0xff
	.zero		1


	//   ....[129]....
        /*0900*/ 	.word	0x00008d90
        /*0904*/ 	.word	0x00000000
        /*0908*/ 	.word	0x000000f0
        /*090c*/ 	.short	0x010a
        /*090e*/ 	.byte	0xff
	.zero		1


	//   ....[130]....
        /*0910*/ 	.word	0x00008df0
        /*0914*/ 	.word	0x00000003
        /*0918*/ 	.word	0x00000130
        /*091c*/ 	.short	0x010a
        /*091e*/ 	.byte	0xff
	.zero		1


	//   ....[131]....
        /*0920*/ 	.word	0x00008e50
        /*0924*/ 	.word	0x00000000
        /*0928*/ 	.word	0x00000000
        /*092c*/ 	.short	0x010a
        /*092e*/ 	.byte	0xff
	.zero		1


	//   ....[132]....
        /*0930*/ 	.word	0x00008eb0
        /*0934*/ 	.word	0x00000000
        /*0938*/ 	.word	0x00000000
        /*093c*/ 	.short	0x010a
        /*093e*/ 	.byte	0xff
	.zero		1


	//   ....[133]....
        /*0940*/ 	.word	0x00008f10
        /*0944*/ 	.word	0x00000000
        /*0948*/ 	.word	0x00000000
        /*094c*/ 	.short	0x010a
        /*094e*/ 	.byte	0xff
	.zero		1


	//   ....[134]....
        /*0950*/ 	.word	0x00008f70
        /*0954*/ 	.word	0x00000000
        /*0958*/ 	.word	0x00000000
        /*095c*/ 	.short	0x010a
        /*095e*/ 	.byte	0xff
	.zero		1


	//   ....[135]....
        /*0960*/ 	.word	0x00008fd0
        /*0964*/ 	.word	0x00000000
        /*0968*/ 	.word	0x00000000
        /*096c*/ 	.short	0x010a
        /*096e*/ 	.byte	0xff
	.zero		1


	//   ....[136]....
        /*0970*/ 	.word	0x00009020
        /*0974*/ 	.word	0x00000000
        /*0978*/ 	.word	0x000000f0
        /*097c*/ 	.short	0x010a
        /*097e*/ 	.byte	0xff
	.zero		1


	//   ....[137]....
        /*0980*/ 	.word	0x00009080
        /*0984*/ 	.word	0x00000000
        /*0988*/ 	.word	0x000000e8
        /*098c*/ 	.short	0x010a
        /*098e*/ 	.byte	0xff
	.zero		1


	//   ....[138]....
        /*0990*/ 	.word	0x000090e0
        /*0994*/ 	.word	0x00000003
        /*0998*/ 	.word	0x000000d0
        /*099c*/ 	.short	0x010a
        /*099e*/ 	.byte	0xff
	.zero		1


	//   ....[139]....
        /*09a0*/ 	.word	0x00009140
        /*09a4*/ 	.word	0x00000003
        /*09a8*/ 	.word	0x000000d8
        /*09ac*/ 	.short	0x010a
        /*09ae*/ 	.byte	0xff
	.zero		1


	//   ....[140]....
        /*09b0*/ 	.word	0x000091a0
        /*09b4*/ 	.word	0x00000000
        /*09b8*/ 	.word	0x000000d0
        /*09bc*/ 	.short	0x010a
        /*09be*/ 	.byte	0xff
	.zero		1


	//   ....[141]....
        /*09c0*/ 	.word	0x000091f0
        /*09c4*/ 	.word	0x00000000
        /*09c8*/ 	.word	0x000000f0
        /*09cc*/ 	.short	0x010a
        /*09ce*/ 	.byte	0xff
	.zero		1


	//   ....[142]....
        /*09d0*/ 	.word	0x00009240
        /*09d4*/ 	.word	0x00000003
        /*09d8*/ 	.word	0x000000c0
        /*09dc*/ 	.short	0x010a
        /*09de*/ 	.byte	0xff
	.zero		1


	//   ....[143]....
        /*09e0*/ 	.word	0x00009290
        /*09e4*/ 	.word	0x000000cf
        /*09e8*/ 	.word	0x00000110
        /*09ec*/ 	.short	0x010a
        /*09ee*/ 	.byte	0xff
	.zero		1


	//   ....[144]....
        /*09f0*/ 	.word	0x000092e0
        /*09f4*/ 	.word	0x000000d2
        /*09f8*/ 	.word	0x000000c0
        /*09fc*/ 	.short	0x010a
        /*09fe*/ 	.byte	0xff
	.zero		1


	//----- nvinfo : EIATTR_NUM_MBARRIERS
	.align		4
.L_47:
        /*0a00*/ 	.byte	0x03, 0x38
        /*0a02*/ 	.short	0x002e


	//----- nvinfo : EIATTR_EXIT_INSTR_OFFSETS
	.align		4
        /*0a04*/ 	.byte	0x04, 0x1c
        /*0a06*/ 	.short	(.L_49 - .L_48)


	//   ....[0]....
.L_48:
        /*0a08*/ 	.word	0x00002a50


	//   ....[1]....
        /*0a0c*/ 	.word	0x00002f40


	//   ....[2]....
        /*0a10*/ 	.word	0x00002fa0


	//   ....[3]....
        /*0a14*/ 	.word	0x00003db0


	//   ....[4]....
        /*0a18*/ 	.word	0x00004ac0


	//   ....[5]....
        /*0a1c*/ 	.word	0x00004b00


	//   ....[6]....
        /*0a20*/ 	.word	0x000086a0


	//----- nvinfo : EIATTR_MAX_THREADS
	.align		4
.L_49:
        /*0a24*/ 	.byte	0x04, 0x05
        /*0a26*/ 	.short	(.L_51 - .L_50)
.L_50:
        /*0a28*/ 	.word	0x00000100
        /*0a2c*/ 	.word	0x00000001
        /*0a30*/ 	.word	0x00000001


	//----- nvinfo : EIATTR_CRS_STACK_SIZE
	.align		4
.L_51:
        /*0a34*/ 	.byte	0x04, 0x1e
        /*0a36*/ 	.short	(.L_53 - .L_52)
.L_52:
        /*0a38*/ 	.word	0x00000000


	//----- nvinfo : EIATTR_CBANK_PARAM_SIZE
	.align		4
.L_53:
        /*0a3c*/ 	.byte	0x03, 0x19
        /*0a3e*/ 	.short	0x0800


	//----- nvinfo : EIATTR_PARAM_CBANK
	.align		4
        /*0a40*/ 	.byte	0x04, 0x0a
        /*0a42*/ 	.short	(.L_55 - .L_54)
	.align		4
.L_54:
        /*0a44*/ 	.word	index@(.nv.constant0._ZN7cutlass13device_kernelINS_4gemm6kernel13GemmUniversalIN4cute5tupleIJiiiiEEENS1_10collective13CollectiveMmaINS1_35MainloopSm100TmaUmmaWarpSpecializedILi12ELi2ELi4ENS5_IJNS4_1CILi1EEESB_SB_EEEEENS5_IJNSA_ILi128EEESE_NSA_ILi64EEEEEENS_12float_e5m2_tENS5_IJSB_llEEENS_12float_e4m3_tENS5_IJlSB_lEEENS4_8TiledMMAINS4_8MMA_AtomIJNS4_10MMA_TraitsINS4_19SM100_MMA_F8F6F4_SSEJSH_SJ_fSE_SE_NS4_17integral_constantINS4_4UMMA5MajorELSR_1EEENSP_ISR_LSR_0EEENSP_INSQ_7ScaleInELSU_0EEESV_EEEEEENS4_6LayoutISC_NS5_IJNSA_ILi0EEESZ_SZ_EEEEENS5_IJNS4_10UnderscoreES12_S12_EEEEENS4_13SM90_TMA_LOADENS4_14ComposedLayoutINS4_7SwizzleILi3ELi4ELi3EEENS4_18smem_ptr_flag_bitsILi8EEENSY_INS5_IJSE_NSA_ILi8EEEEEENS5_IJSB_SE_EEEEEEEvNS4_8identityES15_NS16_INS17_ILi2ELi4ELi3EEES1A_NSY_INS5_IJS1B_SF_EEENS5_IJSF_SB_EEEEEEEvS1G_EENS_8epilogue10collective18CollectiveEpilogueINS1N_23Sm100TmaWarpSpecializedILi2ELi2ELi64ELb0ELb0EEEJSG_NS5_IJNSY_ISE_SB_EENSY_ISF_SB_EEEEESH_SK_SH_SK_NS1N_6fusion15FusionCallbacksIS1R_NS1V_17LinearCombinationISH_fSH_fLNS_15FloatRoundStyleE2EEESG_S1U_JEEENS4_5SM1004TMEM4LOAD26SM100_TMEM_LOAD_32dp32b64xES15_S1L_NS4_39AutoVectorizingCopyWithAssumedAlignmentILi128EEENS4_14SM90_TMA_STOREES1L_S26_S26_EEEvvEEEEvNT_6ParamsE)
        /*0a48*/ 	.short	0x0380
        /*0a4a*/ 	.short	0x0800


	//----- nvinfo : EIATTR_SW_WAR
	.align		4
.L_55:
        /*0a4c*/ 	.byte	0x04, 0x36
        /*0a4e*/ 	.short	(.L_57 - .L_56)
.L_56:
        /*0a50*/ 	.word	0x00000008
.L_57:


//--------------------- .nv.callgraph             --------------------------
	.section	.nv.callgraph,"",@"SHT_CUDA_CALLGRAPH"
	.align	4
	.sectionentsize	8
	.align		4
        /*0000*/ 	.word	0x00000000
	.align		4
        /*0004*/ 	.word	0xffffffff
	.align		4
        /*0008*/ 	.word	index@(_ZN7cutlass13device_kernelINS_4gemm6kernel13GemmUniversalIN4cute5tupleIJiiiiEEENS1_10collective13CollectiveMmaINS1_35MainloopSm100TmaUmmaWarpSpecializedILi12ELi2ELi4ENS5_IJNS4_1CILi1EEESB_SB_EEEEENS5_IJNSA_ILi128EEESE_NSA_ILi64EEEEEENS_12float_e5m2_tENS5_IJSB_llEEENS_12float_e4m3_tENS5_IJlSB_lEEENS4_8TiledMMAINS4_8MMA_AtomIJNS4_10MMA_TraitsINS4_19SM100_MMA_F8F6F4_SSEJSH_SJ_fSE_SE_NS4_17integral_constantINS4_4UMMA5MajorELSR_1EEENSP_ISR_LSR_0EEENSP_INSQ_7ScaleInELSU_0EEESV_EEEEEENS4_6LayoutISC_NS5_IJNSA_ILi0EEESZ_SZ_EEEEENS5_IJNS4_10UnderscoreES12_S12_EEEEENS4_13SM90_TMA_LOADENS4_14ComposedLayoutINS4_7SwizzleILi3ELi4ELi3EEENS4_18smem_ptr_flag_bitsILi8EEENSY_INS5_IJSE_NSA_ILi8EEEEEENS5_IJSB_SE_EEEEEEEvNS4_8identityES15_NS16_INS17_ILi2ELi4ELi3EEES1A_NSY_INS5_IJS1B_SF_EEENS5_IJSF_SB_EEEEEEEvS1G_EENS_8epilogue10collective18CollectiveEpilogueINS1N_23Sm100TmaWarpSpecializedILi2ELi2ELi64ELb0ELb0EEEJSG_NS5_IJNSY_ISE_SB_EENSY_ISF_SB_EEEEESH_SK_SH_SK_NS1N_6fusion15FusionCallbacksIS1R_NS1V_17LinearCombinationISH_fSH_fLNS_15FloatRoundStyleE2EEESG_S1U_JEEENS4_5SM1004TMEM4LOAD26SM100_TMEM_LOAD_32dp32b64xES15_S1L_NS4_39AutoVectorizingCopyWithAssumedAlignmentILi128EEENS4_14SM90_TMA_STOREES1L_S26_S26_EEEvvEEEEvNT_6ParamsE)
	.align		4
        /*000c*/ 	.word	index@(__assertfail)
	.align		4
        /*0010*/ 	.word	0x00000000
	.align		4
        /*0014*/ 	.word	0xfffffffe
	.align		4
        /*0018*/ 	.word	0x00000000
	.align		4
        /*001c*/ 	.word	0xfffffffd
	.align		4
        /*0020*/ 	.word	0x00000000
	.align		4
        /*0024*/ 	.word	0xfffffffc


//--------------------- .nv.constant4             --------------------------
	.section	.nv.constant4,"a",@progbits
	.align	8
	.align		8
.nv.constant4:
        /*0000*/ 	.dword	__assertfail
	.align		8
        /*0008*/ 	.dword	__unnamed_1
	.align		8
        /*0010*/ 	.dword	__unnamed_2
	.align		8
        /*0018*/ 	.dword	_ZN40_INTERNAL_d58d3e10_4_k_cu_69aedfb4_201734cuda3std3__45__cpo5beginE
	.align		8
        /*0020*/ 	.dword	_ZN40_INTERNAL_d58d3e10_4_k_cu_69aedfb4_201734cuda3std3__45__cpo3endE
	.align		8
        /*0028*/ 	.dword	_ZN40_INTERNAL_d58d3e10_4_k_cu_69aedfb4_201734cuda3std3__45__cpo6cbeginE
	.align		8
        /*0030*/ 	.dword	_ZN40_INTERNAL_d58d3e10_4_k_cu_69aedfb4_201734cuda3std3__45__cpo4cendE
	.align		8
        /*0038*/ 	.dword	_ZN40_INTERNAL_d58d3e10_4_k_cu_69aedfb4_201734cuda3std3__442_GLOBAL__N__d58d3e10_4_k_cu_69aedfb4_201736ignoreE
	.align		8
        /*0040*/ 	.dword	_ZN40_INTERNAL_d58d3e10_4_k_cu_69aedfb4_201734cuda3std3__419piecewise_constructE
	.align		8
        /*0048*/ 	.dword	_ZN40_INTERNAL_d58d3e10_4_k_cu_69aedfb4_201734cuda3std3__48in_placeE
	.align		8
        /*0050*/ 	.dword	_ZN40_INTERNAL_d58d3e10_4_k_cu_69aedfb4_201734cuda3std6ranges3__45__cpo4swapE
	.align		8
        /*0058*/ 	.dword	_ZN40_INTERNAL_d58d3e10_4_k_cu_69aedfb4_201734cuda3std6ranges3__45__cpo9iter_moveE
	.align		8
        /*0060*/ 	.dword	_ZN40_INTERNAL_d58d3e10_4_k_cu_69aedfb4_201734cute7productE
	.align		8
        /*0068*/ 	.dword	_ZN40_INTERNAL_d58d3e10_4_k_cu_69aedfb4_201734cute1_E
	.align		8
        /*0070*/ 	.dword	$str$25
	.align		8
        /*0078*/ 	.dword	$str$26
	.align		8
        /*0080*/ 	.dword	$str$27
	.align		8
        /*0088*/ 	.dword	$str$28


//--------------------- .text._ZN7cutlass13device_kernelINS_4gemm6kernel13GemmUniversalIN4cute5tupleIJiiiiEEENS1_10collective13CollectiveMmaINS1_35MainloopSm100TmaUmmaWarpSpecializedILi12ELi2ELi4ENS5_IJNS4_1CILi1EEESB_SB_EEEEENS5_IJNSA_ILi128EEESE_NSA_ILi64EEEEEENS_12float_e5m2_tENS5_IJSB_llEEENS_12float_e4m3_tENS5_IJlSB_lEEENS4_8TiledMMAINS4_8MMA_AtomIJNS4_10MMA_TraitsINS4_19SM100_MMA_F8F6F4_SSEJSH_SJ_fSE_SE_NS4_17integral_constantINS4_4UMMA5MajorELSR_1EEENSP_ISR_LSR_0EEENSP_INSQ_7ScaleInELSU_0EEESV_EEEEEENS4_6LayoutISC_NS5_IJNSA_ILi0EEESZ_SZ_EEEEENS5_IJNS4_10UnderscoreES12_S12_EEEEENS4_13SM90_TMA_LOADENS4_14ComposedLayoutINS4_7SwizzleILi3ELi4ELi3EEENS4_18smem_ptr_flag_bitsILi8EEENSY_INS5_IJSE_NSA_ILi8EEEEEENS5_IJSB_SE_EEEEEEEvNS4_8identityES15_NS16_INS17_ILi2ELi4ELi3EEES1A_NSY_INS5_IJS1B_SF_EEENS5_IJSF_SB_EEEEEEEvS1G_EENS_8epilogue10collective18CollectiveEpilogueINS1N_23Sm100TmaWarpSpecializedILi2ELi2ELi64ELb0ELb0EEEJSG_NS5_IJNSY_ISE_SB_EENSY_ISF_SB_EEEEESH_SK_SH_SK_NS1N_6fusion15FusionCallbacksIS1R_NS1V_17LinearCombinationISH_fSH_fLNS_15FloatRoundStyleE2EEESG_S1U_JEEENS4_5SM1004TMEM4LOAD26SM100_TMEM_LOAD_32dp32b64xES15_S1L_NS4_39AutoVectorizingCopyWithAssumedAlignmentILi128EEENS4_14SM90_TMA_STOREES1L_S26_S26_EEEvvEEEEvNT_6ParamsE --------------------------
	.section	.text._ZN7cutlass13device_kernelINS_4gemm6kernel13GemmUniversalIN4cute5tupleIJiiiiEEENS1_10collective13CollectiveMmaINS1_35MainloopSm100TmaUmmaWarpSpecializedILi12ELi2ELi4ENS5_IJNS4_1CILi1EEESB_SB_EEEEENS5_IJNSA_ILi128EEESE_NSA_ILi64EEEEEENS_12float_e5m2_tENS5_IJSB_llEEENS_12float_e4m3_tENS5_IJlSB_lEEENS4_8TiledMMAINS4_8MMA_AtomIJNS4_10MMA_TraitsINS4_19SM100_MMA_F8F6F4_SSEJSH_SJ_fSE_SE_NS4_17integral_constantINS4_4UMMA5MajorELSR_1EEENSP_ISR_LSR_0EEENSP_INSQ_7ScaleInELSU_0EEESV_EEEEEENS4_6LayoutISC_NS5_IJNSA_ILi0EEESZ_SZ_EEEEENS5_IJNS4_10UnderscoreES12_S12_EEEEENS4_13SM90_TMA_LOADENS4_14ComposedLayoutINS4_7SwizzleILi3ELi4ELi3EEENS4_18smem_ptr_flag_bitsILi8EEENSY_INS5_IJSE_NSA_ILi8EEEEEENS5_IJSB_SE_EEEEEEEvNS4_8identityES15_NS16_INS17_ILi2ELi4ELi3EEES1A_NSY_INS5_IJS1B_SF_EEENS5_IJSF_SB_EEEEEEEvS1G_EENS_8epilogue10collective18CollectiveEpilogueINS1N_23Sm100TmaWarpSpecializedILi2ELi2ELi64ELb0ELb0EEEJSG_NS5_IJNSY_ISE_SB_EENSY_ISF_SB_EEEEESH_SK_SH_SK_NS1N_6fusion15FusionCallbacksIS1R_NS1V_17LinearCombinationISH_fSH_fLNS_15FloatRoundStyleE2EEESG_S1U_JEEENS4_5SM1004TMEM4LOAD26SM100_TMEM_LOAD_32dp32b64xES15_S1L_NS4_39AutoVectorizingCopyWithAssumedAlignmentILi128EEENS4_14SM90_TMA_STOREES1L_S26_S26_EEEvvEEEEvNT_6ParamsE,"ax",@progbits
	.align	128
.text._ZN7cutlass13device_kernelINS_4gemm6kernel13GemmUniversalIN4cute5tupleIJiiiiEEENS1_10collective13CollectiveMmaINS1_35MainloopSm100TmaUmmaWarpSpecializedILi12ELi2ELi4ENS5_IJNS4_1CILi1EEESB_SB_EEEEENS5_IJNSA_ILi128EEESE_NSA_ILi64EEEEEENS_12float_e5m2_tENS5_IJSB_llEEENS_12float_e4m3_tENS5_IJlSB_lEEENS4_8TiledMMAINS4_8MMA_AtomIJNS4_10MMA_TraitsINS4_19SM100_MMA_F8F6F4_SSEJSH_SJ_fSE_SE_NS4_17integral_constantINS4_4UMMA5MajorELSR_1EEENSP_ISR_LSR_0EEENSP_INSQ_7ScaleInELSU_0EEESV_EEEEEENS4_6LayoutISC_NS5_IJNSA_ILi0EEESZ_SZ_EEEEENS5_IJNS4_10UnderscoreES12_S12_EEEEENS4_13SM90_TMA_LOADENS4_14ComposedLayoutINS4_7SwizzleILi3ELi4ELi3EEENS4_18smem_ptr_flag_bitsILi8EEENSY_INS5_IJSE_NSA_ILi8EEEEEENS5_IJSB_SE_EEEEEEEvNS4_8identityES15_NS16_INS17_ILi2ELi4ELi3EEES1A_NSY_INS5_IJS1B_SF_EEENS5_IJSF_SB_EEEEEEEvS1G_EENS_8epilogue10collective18CollectiveEpilogueINS1N_23Sm100TmaWarpSpecializedILi2ELi2ELi64ELb0ELb0EEEJSG_NS5_IJNSY_ISE_SB_EENSY_ISF_SB_EEEEESH_SK_SH_SK_NS1N_6fusion15FusionCallbacksIS1R_NS1V_17LinearCombinationISH_fSH_fLNS_15FloatRoundStyleE2EEESG_S1U_JEEENS4_5SM1004TMEM4LOAD26SM100_TMEM_LOAD_32dp32b64xES15_S1L_NS4_39AutoVectorizingCopyWithAssumedAlignmentILi128EEENS4_14SM90_TMA_STOREES1L_S26_S26_EEEvvEEEEvNT_6ParamsE:
        .type           _ZN7cutlass13device_kernelINS_4gemm6kernel13GemmUniversalIN4cute5tupleIJiiiiEEENS1_10collective13CollectiveMmaINS1_35MainloopSm100TmaUmmaWarpSpecializedILi12ELi2ELi4ENS5_IJNS4_1CILi1EEESB_SB_EEEEENS5_IJNSA_ILi128EEESE_NSA_ILi64EEEEEENS_12float_e5m2_tENS5_IJSB_llEEENS_12float_e4m3_tENS5_IJlSB_lEEENS4_8TiledMMAINS4_8MMA_AtomIJNS4_10MMA_TraitsINS4_19SM100_MMA_F8F6F4_SSEJSH_SJ_fSE_SE_NS4_17integral_constantINS4_4UMMA5MajorELSR_1EEENSP_ISR_LSR_0EEENSP_INSQ_7ScaleInELSU_0EEESV_EEEEEENS4_6LayoutISC_NS5_IJNSA_ILi0EEESZ_SZ_EEEEENS5_IJNS4_10UnderscoreES12_S12_EEEEENS4_13SM90_TMA_LOADENS4_14ComposedLayoutINS4_7SwizzleILi3ELi4ELi3EEENS4_18smem_ptr_flag_bitsILi8EEENSY_INS5_IJSE_NSA_ILi8EEEEEENS5_IJSB_SE_EEEEEEEvNS4_8identityES15_NS16_INS17_ILi2ELi4ELi3EEES1A_NSY_INS5_IJS1B_SF_EEENS5_IJSF_SB_EEEEEEEvS1G_EENS_8epilogue10collective18CollectiveEpilogueINS1N_23Sm100TmaWarpSpecializedILi2ELi2ELi64ELb0ELb0EEEJSG_NS5_IJNSY_ISE_SB_EENSY_ISF_SB_EEEEESH_SK_SH_SK_NS1N_6fusion15FusionCallbacksIS1R_NS1V_17LinearCombinationISH_fSH_fLNS_15FloatRoundStyleE2EEESG_S1U_JEEENS4_5SM1004TMEM4LOAD26SM100_TMEM_LOAD_32dp32b64xES15_S1L_NS4_39AutoVectorizingCopyWithAssumedAlignmentILi128EEENS4_14SM90_TMA_STOREES1L_S26_S26_EEEvvEEEEvNT_6ParamsE,@function
        .size           _ZN7cutlass13device_kernelINS_4gemm6kernel13GemmUniversalIN4cute5tupleIJiiiiEEENS1_10collective13CollectiveMmaINS1_35MainloopSm100TmaUmmaWarpSpecializedILi12ELi2ELi4ENS5_IJNS4_1CILi1EEESB_SB_EEEEENS5_IJNSA_ILi128EEESE_NSA_ILi64EEEEEENS_12float_e5m2_tENS5_IJSB_llEEENS_12float_e4m3_tENS5_IJlSB_lEEENS4_8TiledMMAINS4_8MMA_AtomIJNS4_10MMA_TraitsINS4_19SM100_MMA_F8F6F4_SSEJSH_SJ_fSE_SE_NS4_17integral_constantINS4_4UMMA5MajorELSR_1EEENSP_ISR_LSR_0EEENSP_INSQ_7ScaleInELSU_0EEESV_EEEEEENS4_6LayoutISC_NS5_IJNSA_ILi0EEESZ_SZ_EEEEENS5_IJNS4_10UnderscoreES12_S12_EEEEENS4_13SM90_TMA_LOADENS4_14ComposedLayoutINS4_7SwizzleILi3ELi4ELi3EEENS4_18smem_ptr_flag_bitsILi8EEENSY_INS5_IJSE_NSA_ILi8EEEEEENS5_IJSB_SE_EEEEEEEvNS4_8identityES15_NS16_INS17_ILi2ELi4ELi3EEES1A_NSY_INS5_IJS1B_SF_EEENS5_IJSF_SB_EEEEEEEvS1G_EENS_8epilogue10collective18CollectiveEpilogueINS1N_23Sm100TmaWarpSpecializedILi2ELi2ELi64ELb0ELb0EEEJSG_NS5_IJNSY_ISE_SB_EENSY_ISF_SB_EEEEESH_SK_SH_SK_NS1N_6fusion15FusionCallbacksIS1R_NS1V_17LinearCombinationISH_fSH_fLNS_15FloatRoundStyleE2EEESG_S1U_JEEENS4_5SM1004TMEM4LOAD26SM100_TMEM_LOAD_32dp32b64xES15_S1L_NS4_39AutoVectorizingCopyWithAssumedAlignmentILi128EEENS4_14SM90_TMA_STOREES1L_S26_S26_EEEvvEEEEvNT_6ParamsE,(.L_x_168 - _ZN7cutlass13device_kernelINS_4gemm6kernel13GemmUniversalIN4cute5tupleIJiiiiEEENS1_10collective13CollectiveMmaINS1_35MainloopSm100TmaUmmaWarpSpecializedILi12ELi2ELi4ENS5_IJNS4_1CILi1EEESB_SB_EEEEENS5_IJNSA_ILi128EEESE_NSA_ILi64EEEEEENS_12float_e5m2_tENS5_IJSB_llEEENS_12float_e4m3_tENS5_IJlSB_lEEENS4_8TiledMMAINS4_8MMA_AtomIJNS4_10MMA_TraitsINS4_19SM100_MMA_F8F6F4_SSEJSH_SJ_fSE_SE_NS4_17integral_constantINS4_4UMMA5MajorELSR_1EEENSP_ISR_LSR_0EEENSP_INSQ_7ScaleInELSU_0EEESV_EEEEEENS4_6LayoutISC_NS5_IJNSA_ILi0EEESZ_SZ_EEEEENS5_IJNS4_10UnderscoreES12_S12_EEEEENS4_13SM90_TMA_LOADENS4_14ComposedLayoutINS4_7SwizzleILi3ELi4ELi3EEENS4_18smem_ptr_flag_bitsILi8EEENSY_INS5_IJSE_NSA_ILi8EEEEEENS5_IJSB_SE_EEEEEEEvNS4_8identityES15_NS16_INS17_ILi2ELi4ELi3EEES1A_NSY_INS5_IJS1B_SF_EEENS5_IJSF_SB_EEEEEEEvS1G_EENS_8epilogue10collective18CollectiveEpilogueINS1N_23Sm100TmaWarpSpecializedILi2ELi2ELi64ELb0ELb0EEEJSG_NS5_IJNSY_ISE_SB_EENSY_ISF_SB_EEEEESH_SK_SH_SK_NS1N_6fusion15FusionCallbacksIS1R_NS1V_17LinearCombinationISH_fSH_fLNS_15FloatRoundStyleE2EEESG_S1U_JEEENS4_5SM1004TMEM4LOAD26SM100_TMEM_LOAD_32dp32b64xES15_S1L_NS4_39AutoVectorizingCopyWithAssumedAlignmentILi128EEENS4_14SM90_TMA_STOREES1L_S26_S26_EEEvvEEEEvNT_6ParamsE)
        .other          _ZN7cutlass13device_kernelINS_4gemm6kernel13GemmUniversalIN4cute5tupleIJiiiiEEENS1_10collective13CollectiveMmaINS1_35MainloopSm100TmaUmmaWarpSpecializedILi12ELi2ELi4ENS5_IJNS4_1CILi1EEESB_SB_EEEEENS5_IJNSA_ILi128EEESE_NSA_ILi64EEEEEENS_12float_e5m2_tENS5_IJSB_llEEENS_12float_e4m3_tENS5_IJlSB_lEEENS4_8TiledMMAINS4_8MMA_AtomIJNS4_10MMA_TraitsINS4_19SM100_MMA_F8F6F4_SSEJSH_SJ_fSE_SE_NS4_17integral_constantINS4_4UMMA5MajorELSR_1EEENSP_ISR_LSR_0EEENSP_INSQ_7ScaleInELSU_0EEESV_EEEEEENS4_6LayoutISC_NS5_IJNSA_ILi0EEESZ_SZ_EEEEENS5_IJNS4_10UnderscoreES12_S12_EEEEENS4_13SM90_TMA_LOADENS4_14ComposedLayoutINS4_7SwizzleILi3ELi4ELi3EEENS4_18smem_ptr_flag_bitsILi8EEENSY_INS5_IJSE_NSA_ILi8EEEEEENS5_IJSB_SE_EEEEEEEvNS4_8identityES15_NS16_INS17_ILi2ELi4ELi3EEES1A_NSY_INS5_IJS1B_SF_EEENS5_IJSF_SB_EEEEEEEvS1G_EENS_8epilogue10collective18CollectiveEpilogueINS1N_23Sm100TmaWarpSpecializedILi2ELi2ELi64ELb0ELb0EEEJSG_NS5_IJNSY_ISE_SB_EENSY_ISF_SB_EEEEESH_SK_SH_SK_NS1N_6fusion15FusionCallbacksIS1R_NS1V_17LinearCombinationISH_fSH_fLNS_15FloatRoundStyleE2EEESG_S1U_JEEENS4_5SM1004TMEM4LOAD26SM100_TMEM_LOAD_32dp32b64xES15_S1L_NS4_39AutoVectorizingCopyWithAssumedAlignmentILi128EEENS4_14SM90_TMA_STOREES1L_S26_S26_EEEvvEEEEvNT_6ParamsE,@"STO_CUDA_ENTRY STV_DEFAULT"
_ZN7cutlass13device_kernelINS_4gemm6kernel13GemmUniversalIN4cute5tupleIJiiiiEEENS1_10collective13CollectiveMmaINS1_35MainloopSm100TmaUmmaWarpSpecializedILi12ELi2ELi4ENS5_IJNS4_1CILi1EEESB_SB_EEEEENS5_IJNSA_ILi128EEESE_NSA_ILi64EEEEEENS_12float_e5m2_tENS5_IJSB_llEEENS_12float_e4m3_tENS5_IJlSB_lEEENS4_8TiledMMAINS4_8MMA_AtomIJNS4_10MMA_TraitsINS4_19SM100_MMA_F8F6F4_SSEJSH_SJ_fSE_SE_NS4_17integral_constantINS4_4UMMA5MajorELSR_1EEENSP_ISR_LSR_0EEENSP_INSQ_7ScaleInELSU_0EEESV_EEEEEENS4_6LayoutISC_NS5_IJNSA_ILi0EEESZ_SZ_EEEEENS5_IJNS4_10UnderscoreES12_S12_EEEEENS4_13SM90_TMA_LOADENS4_14ComposedLayoutINS4_7SwizzleILi3ELi4ELi3EEENS4_18smem_ptr_flag_bitsILi8EEENSY_INS5_IJSE_NSA_ILi8EEEEEENS5_IJSB_SE_EEEEEEEvNS4_8identityES15_NS16_INS17_ILi2ELi4ELi3EEES1A_NSY_INS5_IJS1B_SF_EEENS5_IJSF_SB_EEEEEEEvS1G_EENS_8epilogue10collective18CollectiveEpilogueINS1N_23Sm100TmaWarpSpecializedILi2ELi2ELi64ELb0ELb0EEEJSG_NS5_IJNSY_ISE_SB_EENSY_ISF_SB_EEEEESH_SK_SH_SK_NS1N_6fusion15FusionCallbacksIS1R_NS1V_17LinearCombinationISH_fSH_fLNS_15FloatRoundStyleE2EEESG_S1U_JEEENS4_5SM1004TMEM4LOAD26SM100_TMEM_LOAD_32dp32b64xES15_S1L_NS4_39AutoVectorizingCopyWithAssumedAlignmentILi128EEENS4_14SM90_TMA_STOREES1L_S26_S26_EEEvvEEEEvNT_6ParamsE:
[----:B------:R-:W1:Y:S01]  /*0000*/  LDC R1, c[0x0][0x37c] ;  /* 0x0000df00ff017b82 */ /* 0x000e620000000800 */
[----:B------:R-:W2:Y:S01]  /*0010*/  S2R R189, SR_TID.X ;  /* 0x0000000000bd7919 */ /* 0x000ea20000002100 */
[----:B------:R-:W3:Y:S01]  /*0020*/  LDCU.64 UR4, c[0x0][0x890] ;  /* 0x00011200ff0477ac */ /* 0x000ee20008000a00 */
[----:B------:R-:W-:Y:S02]  /*0030*/  PRMT R171, RZ, 0x7610, R171 ;  /* 0x00007610ffab7816 */ /* 0x000fe400000000ab */
[----:B------:R-:W-:Y:S01]  /*0040*/  ELECT P5, URZ, PT ;  /* 0x0000000000ff782f */ /* 0x000fe200038a0000 */
[----:B------:R-:W4:Y:S01]  /*0050*/  LDCU.64 UR46, c[0x0][0x358] ;  /* 0x00006b00ff2e77ac */ /* 0x000f220008000a00 */
[----:B---3--:R-:W-:-:S04]  /*0060*/  UISETP.NE.U32.AND UP0, UPT, UR4, URZ, UPT ;  /* 0x000000ff0400728c */ /* 0x008fc8000bf05070 */
[----:B------:R-:W-:Y:S01]  /*0070*/  UISETP.NE.AND.EX UP0, UPT, UR5, URZ, UPT, UP0 ;  /* 0x000000ff0500728c */ /* 0x000fe2000bf05300 */
[----:B--2---:R-:W-:-:S05]  /*0080*/  SHF.R.U32.HI R173, RZ, 0x5, R189 ;  /* 0x00000005ffad7819 */ /* 0x004fca00000116bd */
[----:B------:R-:W2:Y:S02]  /*0090*/  SHFL.IDX PT, R0, R173, RZ, 0x1f ;  /* 0x00001fffad007589 */ /* 0x000ea400000e0000 */
[----:B--2---:R-:W-:Y:S01]  /*00a0*/  R2UR UR8, R0 ;  /* 0x00000000000872ca */ /* 0x004fe200000e0000 */
[----:B-1--4-:R-:W-:-:S14]  /*00b0*/  BRA.U UP0, `(.L_x_0) ;  /* 0x00000001002c7547 */ /* 0x012fdc000b800000 */
[----:B------:R-:W1:Y:S02]  /*00c0*/  LDCU.64 UR6, c[0x0][0x888] ;  /* 0x00011100ff0677ac */ /* 0x000e640008000a00 */
[----:B-1----:R-:W-:-:S04]  /*00d0*/  UISETP.NE.U32.AND UP0, UPT, UR6, URZ, UPT ;  /* 0x000000ff0600728c */ /* 0x002fc8000bf05070 */
[----:B------:R-:W-:-:S09]  /*00e0*/  UISETP.NE.AND.EX UP0, UPT, UR7, URZ, UPT, UP0 ;  /* 0x000000ff0700728c */ /* 0x000fd2000bf05300 */
[----:B------:R-:W-:Y:S05]  /*00f0*/  BRA.U !UP0, `(.L_x_1) ;  /* 0x0000000108107547 */ /* 0x000fea000b800000 */
[----:B------:R-:W1:Y:S02]  /*0100*/  LDC.64 R2, c[0x0][0x888] ;  /* 0x00022200ff027b82 */ /* 0x000e640000000a00 */
[----:B-1----:R1:W5:Y:S01]  /*0110*/  LDG.E R81, desc[UR46][R2.64] ;  /* 0x0000002e02517981 */ /* 0x002362000c1e1900 */
[----:B------:R-:W-:Y:S01]  /*0120*/  HFMA2 R171, -RZ, RZ, 0, 5.9604644775390625e-08 ;  /* 0x00000001ffab7431 */ /* 0x000fe200000001ff */
[----:B------:R-:W-:Y:S05]  /*0130*/  BRA `(.L_x_0) ;  /* 0x00000000000c7947 */ /* 0x000fea0003800000 */
.L_x_1:
[----:B------:R-:W1:Y:S01]  /*0140*/  LDCU UR6, c[0x0][0x880] ;  /* 0x00011000ff0677ac */ /* 0x000e620008000800 */
[----:B------:R-:W-:Y:S01]  /*0150*/  HFMA2 R171, -RZ, RZ, 0, 5.9604644775390625e-08 ;  /* 0x00000001ffab7431 */ /* 0x000fe200000001ff */
[----:B-1----:R-:W-:-:S07]  /*0160*/  MOV R81, UR6 ;  /* 0x0000000600517c02 */ /* 0x002fce0008000f00 */
.L_x_0:
[----:B------:R-:W2:Y:S02]  /*0170*/  LDCU.64 UR6, c[0x0][0x8b0] ;  /* 0x00011600ff0677ac */ /* 0x000ea40008000a00 */
[----:B--2---:R-:W-:-:S04]  /*0180*/  UISETP.NE.U32.AND UP0, UPT, UR6, URZ, UPT ;  /* 0x000000ff0600728c */ /* 0x004fc8000bf05070 */
[----:B------:R-:W-:-:S09]  /*0190*/  UISETP.NE.AND.EX UP0, UPT, UR7, URZ, UPT, UP0 ;  /* 0x000000ff0700728c */ /* 0x000fd2000bf05300 */
[----:B------:R-:W-:Y:S05]  /*01a0*/  BRA.U UP0, `(.L_x_2) ;  /* 0x0000000100247547 */ /* 0x000fea000b800000 */
[----:B------:R-:W2:Y:S02]  /*01b0*/  LDCU.64 UR6, c[0x0][0x8a8] ;  /* 0x00011500ff0677ac */ /* 0x000ea40008000a00 */
[----:B--2---:R-:W-:-:S04]  /*01c0*/  UISETP.NE.U32.AND UP0, UPT, UR6, URZ, UPT ;  /* 0x000000ff0600728c */ /* 0x004fc8000bf05070 */
[----:B------:R-:W-:-:S09]  /*01d0*/  UISETP.NE.AND.EX UP0, UPT, UR7, URZ, UPT, UP0 ;  /* 0x000000ff0700728c */ /* 0x000fd2000bf05300 */
[----:B------:R-:W-:Y:S05]  /*01e0*/  BRA.U !UP0, `(.L_x_3) ;  /* 0x00000001080c7547 */ /* 0x000fea000b800000 */
[----:B------:R-:W2:Y:S02]  /*01f0*/  LDC.64 R78, c[0x0][0x8a8] ;  /* 0x00022a00ff4e7b82 */ /* 0x000ea40000000a00 */
[----:B--2---:R2:W5:Y:S01]  /*0200*/  LDG.E R78, desc[UR46][R78.64] ;  /* 0x0000002e4e4e7981 */ /* 0x004562000c1e1900 */
[----:B------:R-:W-:Y:S05]  /*0210*/  BRA `(.L_x_2) ;  /* 0x0000000000087947 */ /* 0x000fea0003800000 */
.L_x_3:
[----:B------:R-:W2:Y:S02]  /*0220*/  LDCU UR6, c[0x0][0x8a0] ;  /* 0x00011400ff0677ac */ /* 0x000ea40008000800 */
[----:B--2---:R-:W-:Y:S02]  /*0230*/  MOV R78, UR6 ;  /* 0x00000006004e7c02 */ /* 0x004fe40008000f00 */
.L_x_2:
[----:B------:R-:W-:Y:S01]  /*0240*/  IMAD.U32 R0, RZ, RZ, UR8 ;  /* 0x00000008ff007e24 */ /* 0x000fe2000f8e00ff */
[----:B------:R-:W-:Y:S04]  /*0250*/  BSSY.RECONVERGENT B0, `(.L_x_4) ;  /* 0x000000c000007945 */ /* 0x000fe80003800200 */
[C---:B------:R-:W-:Y:S02]  /*0260*/  ISETP.NE.OR P1, PT, R0.reuse, 0x1, !P5 ;  /* 0x000000010000780c */ /* 0x040fe40006f25670 */
[----:B------:R-:W-:-:S11]  /*0270*/  ISETP.NE.OR P0, PT, R0, 0x3, !P5 ;  /* 0x000000030000780c */ /* 0x000fd60006f05670 */
[----:B------:R-:W-:Y:S05]  /*0280*/  @P1 BRA `(.L_x_5) ;  /* 0x0000000000201947 */ /* 0x000fea0003800000 */
[----:B------:R-:W3:Y:S02]  /*0290*/  LDCU.64 UR6, c[0x0][0x348] ;  /* 0x00006900ff0677ac */ /* 0x000ee40008000a00 */
[----:B---3--:R-:W-:Y:S02]  /*02a0*/  UIADD3 UR10, UP1, UPT, UR6, 0x80, URZ ;  /* 0x00000080060a7890 */ /* 0x008fe4000ff3e0ff */
[----:B------:R-:W-:Y:S02]  /*02b0*/  UIADD3 UR6, UP0, UPT, UR6, 0x180, URZ ;  /* 0x0000018006067890 */ /* 0x000fe4000ff1e0ff */
[----:B------:R-:W-:Y:S02]  /*02c0*/  UIADD3.X UR11, UPT, UPT, URZ, UR7, URZ, UP1, !UPT ;  /* 0x00000007ff0b7290 */ /* 0x000fe40008ffe4ff */
[----:B------:R-:W-:-:S07]  /*02d0*/  UIADD3.X UR7, UPT, UPT, URZ, UR7, URZ, UP0, !UPT ;  /* 0x00000007ff077290 */ /* 0x000fce00087fe4ff */
[----:B------:R3:W-:Y:S02]  /*02e0*/  UTMACCTL.PF [UR10] ;  /* 0x000000000a0079b9 */ /* 0x0007e40008040000 */
[----:B------:R3:W-:Y:S02]  /*02f0*/  UTMACCTL.PF [UR6] ;  /* 0x00000000060079b9 */ /* 0x0007e40008040000 */
[----:B---3--:R-:W-:Y:S01]  /*0300*/  NOP ;  /* 0x0000000000007918 */ /* 0x008fe20000000000 */
.L_x_5:
[----:B------:R-:W-:Y:S05]  /*0310*/  BSYNC.RECONVERGENT B0 ;  /* 0x0000000000007941 */ /* 0x000fea0003800200 */
.L_x_4:
[----:B------:R-:W-:Y:S04]  /*0320*/  BSSY.RECONVERGENT B0, `(.L_x_6) ;  /* 0x000000a000007945 */ /* 0x000fe80003800200 */
        /* <DEDUP_REMOVED lines=9> */
.L_x_7:
[----:B------:R-:W-:Y:S05]  /*03c0*/  BSYNC.RECONVERGENT B0 ;  /* 0x0000000000007941 */ /* 0x000fea0003800200 */
.L_x_6:
[----:B------:R-:W3:Y:S01]  /*03d0*/  LDCU.64 UR6, c[0x0][0x888] ;  /* 0x00011100ff0677ac */ /* 0x000ee20008000a00 */
[----:B------:R-:W-:Y:S02]  /*03e0*/  UISETP.EQ.U32.AND UP1, UPT, UR4, URZ, UPT ;  /* 0x000000ff0400728c */ /* 0x000fe4000bf22070 */
[----:B------:R-:W-:Y:S02]  /*03f0*/  UPLOP3.LUT UP2, UPT, UPT, UPT, UPT, 0x80, 0x8 ;  /* 0x000000000008789c */ /* 0x000fe40003f4f070 */
[----:B---3--:R-:W-:-:S04]  /*0400*/  UISETP.NE.U32.AND UP0, UPT, UR6, URZ, UPT ;  /* 0x000000ff0600728c */ /* 0x008fc8000bf05070 */
[----:B------:R-:W-:-:S04]  /*0410*/  UISETP.NE.AND.EX UP0, UPT, UR7, URZ, UPT, UP0 ;  /* 0x000000ff0700728c */ /* 0x000fc8000bf05300 */
[----:B------:R-:W-:-:S04]  /*0420*/  UISETP.EQ.OR.EX UP3, UPT, UR5, URZ, !UP0, UP1 ;  /* 0x000000ff0500728c */ /* 0x000fc8000c762710 */
[----:B------:R-:W-:-:S05]  /*0430*/  UP2UR UR50, UPR, URZ, 0x8 ;  /* 0x00000008ff327883 */ /* 0x000fca0008000000 */
[----:B------:R-:W-:Y:S07]  /*0440*/  BRA.U !UP3, `(.L_x_8) ;  /* 0x000000010b207547 */ /* 0x000fee000b800000 */
[----:B------:R-:W-:Y:S01]  /*0450*/  UISETP.NE.U32.AND UP2, UPT, UR4, URZ, UPT ;  /* 0x000000ff0400728c */ /* 0x000fe2000bf45070 */
[----:B-----5:R-:W-:Y:S01]  /*0460*/  FSETP.NEU.AND P0, PT, R81, RZ, PT ;  /* 0x000000ff5100720b */ /* 0x020fe20003f0d000 */
[----:B------:R-:W-:Y:S02]  /*0470*/  USEL UR4, URZ, 0xffffffff, UP0 ;  /* 0xffffffffff047887 */ /* 0x000fe40008000000 */
[----:B------:R-:W-:-:S10]  /*0480*/  UISETP.NE.AND.EX UP2, UPT, UR5, URZ, UPT, UP2 ;  /* 0x000000ff0500728c */ /* 0x000fd4000bf45320 */
[----:B------:R-:W-:Y:S01]  /*0490*/  VOTEU.ANY UP1, P0 ;  /* 0x0000000000ff7886 */ /* 0x000fe20000020100 */
[----:B------:R-:W-:-:S04]  /*04a0*/  @!UP2 USEL UR4, URZ, 0xffffffff, UP1 ;  /* 0xffffffffff04a887 */ /* 0x000fc80008800000 */
[----:B------:R-:W-:-:S04]  /*04b0*/  ULOP3.LUT UR4, UR4, 0x1, URZ, 0xc0, !UPT ;  /* 0x0000000104047892 */ /* 0x000fc8000f8ec0ff */
[----:B------:R-:W-:-:S11]  /*04c0*/  UISETP.NE.U32.AND UP2, UPT, UR4, 0x1, UPT ;  /* 0x000000010400788c */ /* 0x000fd6000bf45070 */
.L_x_8:
[----:B-1----:R-:W1:Y:S01]  /*04d0*/  SHFL.IDX PT, R2, R173, RZ, 0x1f ;  /* 0x00001fffad027589 */ /* 0x002e6200000e0000 */
[----:B------:R-:W-:-:S04]  /*04e0*/  UISETP.NE.AND UP1, UPT, UR8, 0x2, UPT ;  /* 0x000000020800788c */ /* 0x000fc8000bf25270 */
[----:B------:R-:W-:Y:S01]  /*04f0*/  USEL UR6, URZ, 0x1, UP1 ;  /* 0x00000001ff067887 */ /* 0x000fe20008800000 */
[----:B-1----:R-:W-:-:S13]  /*0500*/  ISETP.NE.AND P0, PT, R2, RZ, PT ;  /* 0x000000ff0200720c */ /* 0x002fda0003f05270 */
[----:B------:R-:W-:Y:S05]  /*0510*/  @P0 BRA `(.L_x_9) ;  /* 0x0000000000940947 */ /* 0x000fea0003800000 */
[----:B------:R-:W-:Y:S01]  /*0520*/  ELECT P0, URZ, PT ;  /* 0x0000000000ff782f */ /* 0x000fe20003800000 */
[----:B------:R-:W-:-:S12]  /*0530*/  BSSY.RECONVERGENT B0, `(.L_x_9) ;  /* 0x0000023000007945 */ /* 0x000fd80003800200 */
[----:B------:R-:W-:Y:S05]  /*0540*/  @!P0 BRA `(.L_x_10) ;  /* 0x0000000000848947 */ /* 0x000fea0003800000 */
[----:B------:R-:W1:Y:S01]  /*0550*/  S2UR UR5, SR_CgaCtaId ;  /* 0x00000000000579c3 */ /* 0x000e620000008800 */
[----:B------:R-:W-:Y:S01]  /*0560*/  UMOV UR7, 0x400 ;  /* 0x0000040000077882 */ /* 0x000fe20000000000 */
[----:B------:R-:W-:Y:S02]  /*0570*/  UMOV UR4, 0x1 ;  /* 0x0000000100047882 */ /* 0x000fe40000000000 */
[----:B------:R-:W-:-:S04]  /*0580*/  UIADD3 UR10, UPT, UPT, -UR4, 0x100000, URZ ;  /* 0x00100000040a7890 */ /* 0x000fc8000fffe1ff */
[----:B------:R-:W-:Y:S02]  /*0590*/  USHF.L.U32 UR11, UR10, 0xb, URZ ;  /* 0x0000000b0a0b7899 */ /* 0x000fe400080006ff */
[----:B------:R-:W-:Y:S02]  /*05a0*/  USHF.L.U32 UR10, UR10, 0x1, URZ ;  /* 0x000000010a0a7899 */ /* 0x000fe400080006ff */
[----:B-1----:R-:W-:Y:S01]  /*05b0*/  ULEA UR5, UR5, UR7, 0x18 ;  /* 0x0000000705057291 */ /* 0x002fe2000f8ec0ff */
[----:B------:R-:W1:Y:S11]  /*05c0*/  FENCE.VIEW.ASYNC.S ;  /* 0x00000000000073c6 */ /* 0x000e760000000000 */
[----:B-1----:R1:W3:Y:S01]  /*05d0*/  SYNCS.EXCH.64 URZ, [UR5], UR10 ;  /* 0x0000000a05ff75b2 */ /* 0x0022e20008000100 */
[----:B------:R1:W4:Y:S01]  /*05e0*/  SYNCS.EXCH.64 URZ, [UR5+0x60], UR10 ;  /* 0x0000600a05ff75b2 */ /* 0x0003220008000100 */
[----:B------:R1:W1:Y:S01]  /*05f0*/  SYNCS.EXCH.64 URZ, [UR5+0x8], UR10 ;  /* 0x0000080a05ff75b2 */ /* 0x0002620008000100 */
        /* <DEDUP_REMOVED lines=21> */
[----:B---3--:R-:W-:Y:S01]  /*0750*/  NOP ;  /* 0x0000000000007918 */ /* 0x008fe20000000000 */
.L_x_10:
[----:B-1----:R-:W-:Y:S05]  /*0760*/  BSYNC.RECONVERGENT B0 ;  /* 0x0000000000007941 */ /* 0x002fea0003800200 */
.L_x_9:
[----:B------:R-:W1:Y:S01]  /*0770*/  SHFL.IDX PT, R2, R173, RZ, 0x1f ;  /* 0x00001fffad027589 */ /* 0x000e6200000e0000 */
[----:B------:R-:W-:Y:S01]  /*0780*/  NOP ;  /* 0x0000000000007918 */ /* 0x000fe20000000000 */
[----:B-1----:R-:W-:-:S13]  /*0790*/  ISETP.NE.AND P0, PT, R2, 0x1, PT ;  /* 0x000000010200780c */ /* 0x002fda0003f05270 */
[----:B------:R-:W-:Y:S05]  /*07a0*/  @P0 BRA `(.L_x_11) ;  /* 0x0000000000480947 */ /* 0x000fea0003800000 */
[----:B------:R-:W1:Y:S01]  /*07b0*/  S2UR UR7, SR_CgaCtaId ;  /* 0x00000000000779c3 */ /* 0x000e620000008800 */
[----:B------:R-:W-:Y:S01]  /*07c0*/  UMOV UR9, 0x400 ;  /* 0x0000040000097882 */ /* 0x000fe20000000000 */
[----:B------:R-:W-:Y:S01]  /*07d0*/  UMOV UR5, 0x20 ;  /* 0x0000002000057882 */ /* 0x000fe20000000000 */
[----:B------:R-:W-:Y:S01]  /*07e0*/  UMOV UR4, 0x80 ;  /* 0x0000008000047882 */ /* 0x000fe20000000000 */
[----:B------:R-:W-:-:S04]  /*07f0*/  UIADD3 UR10, UPT, UPT, -UR5, 0x100000, URZ ;  /* 0x00100000050a7890 */ /* 0x000fc8000fffe1ff */
[----:B------:R-:W-:Y:S02]  /*0800*/  USHF.L.U32 UR11, UR10, 0xb, URZ ;  /* 0x0000000b0a0b7899 */ /* 0x000fe400080006ff */
[----:B------:R-:W-:Y:S02]  /*0810*/  USHF.L.U32 UR10, UR10, 0x1, URZ ;  /* 0x000000010a0a7899 */ /* 0x000fe400080006ff */
[----:B------:R-:W-:-:S04]  /*0820*/  UIADD3 UR4, UPT, UPT, -UR4, 0x100000, URZ ;  /* 0x0010000004047890 */ /* 0x000fc8000fffe1ff */
[----:B------:R-:W-:Y:S02]  /*0830*/  USHF.L.U32 UR5, UR4, 0xb, URZ ;  /* 0x0000000b04057899 */ /* 0x000fe400080006ff */
[----:B------:R-:W-:Y:S01]  /*0840*/  USHF.L.U32 UR4, UR4, 0x1, URZ ;  /* 0x0000000104047899 */ /* 0x000fe200080006ff */
[----:B------:R-:W-:Y:S01]  /*0850*/  ELECT P0, URZ, PT ;  /* 0x0000000000ff782f */ /* 0x000fe20003800000 */
[----:B-1----:R-:W-:Y:S01]  /*0860*/  ULEA UR7, UR7, UR9, 0x18 ;  /* 0x0000000907077291 */ /* 0x002fe2000f8ec0ff */
[----:B------:R-:W1:Y:S11]  /*0870*/  FENCE.VIEW.ASYNC.S ;  /* 0x00000000000073c6 */ /* 0x000e760000000000 */
[----:B-1----:R1:W3:Y:S01]  /*0880*/  SYNCS.EXCH.64 URZ, [UR7+0xc0], UR10 ;  /* 0x0000c00a07ff75b2 */ /* 0x0022e20008000100 */
[----:B------:R1:W1:Y:S01]  /*0890*/  SYNCS.EXCH.64 URZ, [UR7+0xd0], UR4 ;  /* 0x0000d00407ff75b2 */ /* 0x0002620008000100 */
[----:B------:R1:W1:Y:S01]  /*08a0*/  SYNCS.EXCH.64 URZ, [UR7+0xc8], UR10 ;  /* 0x0000c80a07ff75b2 */ /* 0x0002620008000100 */
[----:B------:R1:W1:Y:S01]  /*08b0*/  SYNCS.EXCH.64 URZ, [UR7+0xd8], UR4 ;  /* 0x0000d80407ff75b2 */ /* 0x0002620008000100 */
[----:B------:R-:W-:Y:S01]  /*08c0*/  NOP ;  /* 0x0000000000007918 */ /* 0x000fe20000000000 */
.L_x_11:
[----:B------:R-:W2:Y:S01]  /*08d0*/  SHFL.IDX PT, R2, R173, RZ, 0x1f ;  /* 0x00001fffad027589 */ /* 0x000ea200000e0000 */
[----:B------:R-:W-:Y:S01]  /*08e0*/  NOP ;  /* 0x0000000000007918 */ /* 0x000fe20000000000 */
[----:B--2---:R-:W-:-:S13]  /*08f0*/  ISETP.NE.AND P0, PT, R2, 0x3, PT ;  /* 0x000000030200780c */ /* 0x004fda0003f05270 */
[----:B------:R-:W-:Y:S05]  /*0900*/  @P0 BRA `(.L_x_12) ;  /* 0x0000000000300947 */ /* 0x000fea0003800000 */
[----:B-1----:R-:W1:Y:S01]  /*0910*/  S2UR UR5, SR_CgaCtaId ;  /* 0x00000000000579c3 */ /* 0x002e620000008800 */
[----:B------:R-:W-:Y:S01]  /*0920*/  UMOV UR7, 0x400 ;  /* 0x0000040000077882 */ /* 0x000fe20000000000 */
[----:B------:R-:W-:Y:S01]  /*0930*/  UMOV UR4, 0x20 ;  /* 0x0000002000047882 */ /* 0x000fe20000000000 */
[----:B------:R-:W-:Y:S01]  /*0940*/  ELECT P0, URZ, PT ;  /* 0x0000000000ff782f */ /* 0x000fe20003800000 */
[----:B------:R-:W-:-:S04]  /*0950*/  UIADD3 UR10, UPT, UPT, -UR4, 0x100000, URZ ;  /* 0x00100000040a7890 */ /* 0x000fc8000fffe1ff */
[----:B------:R-:W-:Y:S02]  /*0960*/  USHF.L.U32 UR11, UR10, 0xb, URZ ;  /* 0x0000000b0a0b7899 */ /* 0x000fe400080006ff */
[----:B------:R-:W-:Y:S02]  /*0970*/  USHF.L.U32 UR10, UR10, 0x1, URZ ;  /* 0x000000010a0a7899 */ /* 0x000fe400080006ff */
[----:B-1----:R-:W-:Y:S01]  /*0980*/  ULEA UR5, UR5, UR7, 0x18 ;  /* 0x0000000705057291 */ /* 0x002fe2000f8ec0ff */
[----:B------:R-:W1:Y:S11]  /*0990*/  FENCE.VIEW.ASYNC.S ;  /* 0x00000000000073c6 */ /* 0x000e760000000000 */
[----:B-1----:R2:W1:Y:S01]  /*09a0*/  SYNCS.EXCH.64 URZ, [UR5+0xe0], UR10 ;  /* 0x0000e00a05ff75b2 */ /* 0x0024620008000100 */
[----:B------:R2:W1:Y:S02]  /*09b0*/  SYNCS.EXCH.64 URZ, [UR5+0xe8], UR10 ;  /* 0x0000e80a05ff75b2 */ /* 0x0004640008000100 */
[----:B--2---:R-:W-:Y:S01]  /*09c0*/  NOP ;  /* 0x0000000000007918 */ /* 0x004fe20000000000 */
.L_x_12:
[----:B------:R-:W2:Y:S01]  /*09d0*/  SHFL.IDX PT, R2, R173, RZ, 0x1f ;  /* 0x00001fffad027589 */ /* 0x000ea200000e0000 */
[----:B------:R-:W-:Y:S01]  /*09e0*/  NOP ;  /* 0x0000000000007918 */ /* 0x000fe20000000000 */
[----:B--2---:R-:W-:-:S13]  /*09f0*/  ISETP.NE.AND P0, PT, R2, 0x4, PT ;  /* 0x000000040200780c */ /* 0x004fda0003f05270 */
[----:B------:R-:W-:Y:S05]  /*0a00*/  @P0 BRA `(.L_x_13) ;  /* 0x00000000004c0947 */ /* 0x000fea0003800000 */
[----:B-1----:R-:W1:Y:S01]  /*0a10*/  S2UR UR5, SR_CgaCtaId ;  /* 0x00000000000579c3 */ /* 0x002e620000008800 */
[----:B------:R-:W-:Y:S01]  /*0a20*/  UMOV UR9, 0x100 ;  /* 0x0000010000097882 */ /* 0x000fe20000000000 */
[----:B------:R-:W-:Y:S01]  /*0a30*/  UMOV UR7, 0x400 ;  /* 0x0000040000077882 */ /* 0x000fe20000000000 */
[----:B------:R-:W-:Y:S01]  /*0a40*/  USEL UR9, UR9, 0xe0, UP2 ;  /* 0x000000e009097887 */ /* 0x000fe20009000000 */
[----:B------:R-:W-:Y:S01]  /*0a50*/  UMOV UR4, 0x1 ;  /* 0x0000000100047882 */ /* 0x000fe20000000000 */
[----:B------:R-:W-:Y:S01]  /*0a60*/  ELECT P0, URZ, PT ;  /* 0x0000000000ff782f */ /* 0x000fe20003800000 */
[----:B------:R-:W-:-:S04]  /*0a70*/  UIADD3 UR10, UPT, UPT, -UR4, 0x100000, URZ ;  /* 0x00100000040a7890 */ /* 0x000fc8000fffe1ff */
[----:B------:R-:W-:Y:S02]  /*0a80*/  USHF.L.U32 UR11, UR10, 0xb, URZ ;  /* 0x0000000b0a0b7899 */ /* 0x000fe400080006ff */
[----:B------:R-:W-:Y:S02]  /*0a90*/  USHF.L.U32 UR10, UR10, 0x1, URZ ;  /* 0x000000010a0a7899 */ /* 0x000fe400080006ff */
[----:B------:R-:W-:-:S04]  /*0aa0*/  UIADD3 UR12, UPT, UPT, -UR9, 0x100000, URZ ;  /* 0x00100000090c7890 */ /* 0x000fc8000fffe1ff */
[----:B------:R-:W-:Y:S02]  /*0ab0*/  USHF.L.U32 UR13, UR12, 0xb, URZ ;  /* 0x0000000b0c0d7899 */ /* 0x000fe400080006ff */
[----:B------:R-:W-:Y:S02]  /*0ac0*/  USHF.L.U32 UR12, UR12, 0x1, URZ ;  /* 0x000000010c0c7899 */ /* 0x000fe400080006ff */
[----:B-1----:R-:W-:Y:S01]  /*0ad0*/  ULEA UR5, UR5, UR7, 0x18 ;  /* 0x0000000705057291 */ /* 0x002fe2000f8ec0ff */
[----:B------:R-:W1:Y:S11]  /*0ae0*/  FENCE.VIEW.ASYNC.S ;  /* 0x00000000000073c6 */ /* 0x000e760000000000 */
[----:B-1----:R2:W1:Y:S01]  /*0af0*/  SYNCS.EXCH.64 URZ, [UR5+0xf0], UR10 ;  /* 0x0000f00a05ff75b2 */ /* 0x0024620008000100 */
[----:B------:R2:W1:Y:S01]  /*0b00*/  SYNCS.EXCH.64 URZ, [UR5+0x100], UR12 ;  /* 0x0001000c05ff75b2 */ /* 0x0004620008000100 */
[----:B------:R2:W1:Y:S01]  /*0b10*/  SYNCS.EXCH.64 URZ, [UR5+0xf8], UR10 ;  /* 0x0000f80a05ff75b2 */ /* 0x0004620008000100 */
[----:B------:R2:W1:Y:S02]  /*0b20*/  SYNCS.EXCH.64 URZ, [UR5+0x108], UR12 ;  /* 0x0001080c05ff75b2 */ /* 0x0004640008000100 */
[----:B--2---:R-:W-:Y:S01]  /*0b30*/  NOP ;  /* 0x0000000000007918 */ /* 0x004fe20000000000 */
.L_x_13:
[----:B------:R-:W2:Y:S01]  /*0b40*/  SHFL.IDX PT, R2, R173, RZ, 0x1f ;  /* 0x00001fffad027589 */ /* 0x000ea200000e0000 */
[----:B------:R-:W-:Y:S01]  /*0b50*/  NOP ;  /* 0x0000000000007918 */ /* 0x000fe20000000000 */
[----:B--2---:R-:W-:-:S13]  /*0b60*/  ISETP.NE.AND P0, PT, R2, 0x5, PT ;  /* 0x000000050200780c */ /* 0x004fda0003f05270 */
[----:B------:R-:W-:Y:S05]  /*0b70*/  @P0 BRA `(.L_x_14) ;  /* 0x0000000000580947 */ /* 0x000fea0003800000 */
[----:B-1----:R-:W1:Y:S01]  /*0b80*/  S2UR UR7, SR_CgaCtaId ;  /* 0x00000000000779c3 */ /* 0x002e620000008800 */
        /* <DEDUP_REMOVED lines=12> */
[----:B-1----:R2:W1:Y:S01]  /*0c50*/  SYNCS.EXCH.64 URZ, [UR7+0x110], UR10 ;  /* 0x0001100a07ff75b2 */ /* 0x0024620008000100 */
[----:B------:R2:W1:Y:S01]  /*0c60*/  SYNCS.EXCH.64 URZ, [UR7+0x130], UR4 ;  /* 0x0001300407ff75b2 */ /* 0x0004620008000100 */
[----:B------:R2:W1:Y:S01]  /*0c70*/  SYNCS.EXCH.64 URZ, [UR7+0x118], UR10 ;  /* 0x0001180a07ff75b2 */ /* 0x0004620008000100 */
[----:B------:R2:W1:Y:S01]  /*0c80*/  SYNCS.EXCH.64 URZ, [UR7+0x138], UR4 ;  /* 0x0001380407ff75b2 */ /* 0x0004620008000100 */
[----:B------:R2:W1:Y:S01]  /*0c90*/  SYNCS.EXCH.64 URZ, [UR7+0x120], UR10 ;  /* 0x0001200a07ff75b2 */ /* 0x0004620008000100 */
[----:B------:R2:W1:Y:S01]  /*0ca0*/  SYNCS.EXCH.64 URZ, [UR7+0x140], UR4 ;  /* 0x0001400407ff75b2 */ /* 0x0004620008000100 */
[----:B------:R2:W1:Y:S01]  /*0cb0*/  SYNCS.EXCH.64 URZ, [UR7+0x128], UR10 ;  /* 0x0001280a07ff75b2 */ /* 0x0004620008000100 */
[----:B------:R2:W1:Y:S02]  /*0cc0*/  SYNCS.EXCH.64 URZ, [UR7+0x148], UR4 ;  /* 0x0001480407ff75b2 */ /* 0x0004640008000100 */
[----:B--2---:R-:W-:Y:S01]  /*0cd0*/  NOP ;  /* 0x0000000000007918 */ /* 0x004fe20000000000 */
.L_x_14:
        /* <DEDUP_REMOVED lines=18> */
.L_x_15:
[----:B-1----:R-:W1:Y:S01]  /*0e00*/  S2UR UR5, SR_CTAID.X ;  /* 0x00000000000579c3 */ /* 0x002e620000002500 */
[----:B------:R-:W-:-:S05]  /*0e10*/  CS2R.32 R170, SR_CgaSize ;  /* 0x0000000000aa7805 */ /* 0x000fca0000008a00 */
[----:B------:R-:W-:-:S05]  /*0e20*/  IMAD R170, R170, -0xa0, RZ ;  /* 0xffffff60aaaa7824 */ /* 0x000fca00078e02ff */
[----:B------:R-:W-:-:S14]  /*0e30*/  R2UR UR9, R170 ;  /* 0x00000000aa0972ca */ /* 0x000fdc00000e0000 */
[----:B------:R-:W2:Y:S01]  /*0e40*/  LDCU UR9, c[0x0][UR9+0x2b0] ;  /* 0x00005600090977ac */ /* 0x000ea20008000800 */
[----:B------:R-:W-:Y:S01]  /*0e50*/  NOP ;  /* 0x0000000000007918 */ /* 0x000fe20000000000 */
[----:B------:R-:W-:-:S05]  /*0e60*/  CS2R.32 R170, SR_CgaSize ;  /* 0x0000000000aa7805 */ /* 0x000fca0000008a00 */
[----:B------:R-:W-:-:S05]  /*0e70*/  IMAD R170, R170, -0xa0, RZ ;  /* 0xffffff60aaaa7824 */ /* 0x000fca00078e02ff */
[----:B------:R-:W-:-:S14]  /*0e80*/  R2UR UR7, R170 ;  /* 0x00000000aa0772ca */ /* 0x000fdc00000e0000 */
[----:B------:R-:W3:Y:S01]  /*0e90*/  LDCU UR7, c[0x0][UR7+0x2b4] ;  /* 0x00005680070777ac */ /* 0x000ee20008000800 */
[----:B------:R-:W4:Y:S08]  /*0ea0*/  S2UR UR4, SR_CTAID.Y ;  /* 0x00000000000479c3 */ /* 0x000f300000002600 */
[----:B------:R-:W3:Y:S01]  /*0eb0*/  LDC R9, c[0x0][0xb24] ;  /* 0x0002c900ff097b82 */ /* 0x000ee20000000800 */
[----:B-1----:R-:W-:-:S02]  /*0ec0*/  I2FP.F32.U32 R5, UR5 ;  /* 0x0000000500057c45 */ /* 0x002fc40008201000 */
[----:B------:R-:W-:-:S05]  /*0ed0*/  CS2R.32 R3, SR_CgaSize ;  /* 0x0000000000037805 */ /* 0x000fca0000008a00 */
[----:B------:R-:W-:-:S06]  /*0ee0*/  IMAD R3, R3, -0xa0, RZ ;  /* 0xffffff6003037824 */ /* 0x000fcc00078e02ff */
[----:B------:R-:W1:Y:S01]  /*0ef0*/  LDC R3, c[0x0][R3+0x2a0] ;  /* 0x0000a80003037b82 */ /* 0x000e620000000800 */
[----:B------:R-:W-:Y:S01]  /*0f00*/  MOV R21, UR5 ;  /* 0x0000000500157c02 */ /* 0x000fe20008000f00 */
[----:B--2---:R-:W-:Y:S01]  /*0f10*/  FMUL R5, R5, UR9 ;  /* 0x0000000905057c20 */ /* 0x004fe20008400000 */
[----:B----4-:R-:W-:Y:S02]  /*0f20*/  I2FP.F32.U32 R4, UR4 ;  /* 0x0000000400047c45 */ /* 0x010fe40008201000 */
[----:B------:R-:W-:-:S05]  /*0f30*/  CS2R.32 R2, SR_CgaSize ;  /* 0x0000000000027805 */ /* 0x000fca0000008a00 */
[----:B------:R-:W-:-:S06]  /*0f40*/  IMAD R2, R2, -0xa0, RZ ;  /* 0xffffff6002027824 */ /* 0x000fcc00078e02ff */
[----:B------:R-:W2:Y:S01]  /*0f50*/  LDC R2, c[0x0][R2+0x2a4] ;  /* 0x0000a90002027b82 */ /* 0x000ea20000000800 */
[----:B------:R-:W4:Y:S01]  /*0f60*/  F2I.U32.TRUNC.NTZ R170, R5 ;  /* 0x0000000500aa7305 */ /* 0x000f22000020f000 */
[----:B------:R-:W-:Y:S01]  /*0f70*/  MOV R20, UR4 ;  /* 0x0000000400147c02 */ /* 0x000fe20008000f00 */
[----:B---3--:R-:W-:-:S05]  /*0f80*/  FMUL R4, R4, UR7 ;  /* 0x0000000704047c20 */ /* 0x008fca0008400000 */
[----:B------:R-:W-:Y:S01]  /*0f90*/  BAR.SYNC.DEFER_BLOCKING 0x0 ;  /* 0x0000000000007b1d */ /* 0x000fe20000010000 */
[----:B------:R-:W-:-:S05]  /*0fa0*/  ISETP.GE.AND P0, PT, R9, 0x1, PT ;  /* 0x000000010900780c */ /* 0x000fca0003f06270 */
[----:B------:R-:W3:Y:S02]  /*0fb0*/  F2I.U32.TRUNC.NTZ R147, R4 ;  /* 0x0000000400937305 */ /* 0x000ee4000020f000 */
[----:B------:R-:W2:Y:S01]  /*0fc0*/  S2UR UR36, SR_CTAID.Z ;  /* 0x00000000002479c3 */ /* 0x000ea20000002700 */
[----:B----4-:R-:W-:-:S05]  /*0fd0*/  IADD3 R170, PT, PT, -R170, RZ, RZ ;  /* 0x000000ffaaaa7210 */ /* 0x010fca0007ffe1ff */
[----:B-1----:R-:W-:Y:S01]  /*0fe0*/  IMAD R170, R3, R170, UR5 ;  /* 0x0000000503aa7e24 */ /* 0x002fe2000f8e02aa */
[----:B---3--:R-:W-:-:S05]  /*0ff0*/  IADD3 R147, PT, PT, -R147, RZ, RZ ;  /* 0x000000ff93937210 */ /* 0x008fca0007ffe1ff */
[----:B--2---:R-:W-:Y:S01]  /*1000*/  IMAD R147, R2, R147, UR4 ;  /* 0x0000000402937e24 */ /* 0x004fe2000f8e0293 */
[----:B------:R-:W-:Y:S06]  /*1010*/  @!P0 BRA `(.L_x_16) ;  /* 0x0000000000b88947 */ /* 0x000fec0003800000 */
[----:B------:R-:W1:Y:S01]  /*1020*/  LDC.64 R4, c[0x0][0xb18] ;  /* 0x0002c600ff047b82 */ /* 0x000e620000000a00 */
[----:B------:R-:W-:-:S07]  /*1030*/  ISETP.NE.AND P0, PT, R9, 0x1, PT ;  /* 0x000000010900780c */ /* 0x000fce0003f05270 */
[----:B------:R-:W2:Y:S08]  /*1040*/  LDC R10, c[0x0][0xb0c] ;  /* 0x0002c300ff0a7b82 */ /* 0x000eb00000000800 */
[----:B------:R-:W3:Y:S08]  /*1050*/  LDC R11, c[0x0][0x370] ;  /* 0x0000dc00ff0b7b82 */ /* 0x000ef00000000800 */
[----:B------:R-:W4:Y:S01]  /*1060*/  LDC R12, c[0x0][0x374] ;  /* 0x0000dd00ff0c7b82 */ /* 0x000f220000000800 */
[----:B-1----:R-:W-:-:S07]  /*1070*/  ISETP.NE.AND P1, PT, R4, 0x1, PT ;  /* 0x000000010400780c */ /* 0x002fce0003f25270 */
[----:B------:R-:W3:Y:S01]  /*1080*/  LDC.64 R6, c[0x0][0xb10] ;  /* 0x0002c400ff067b82 */ /* 0x000ee20000000a00 */
[----:B--2---:R-:W-:-:S07]  /*1090*/  ISETP.NE.AND P2, PT, R10, 0x1, PT ;  /* 0x000000010a00780c */ /* 0x004fce0003f45270 */
[----:B------:R-:W1:Y:S08]  /*10a0*/  LDC R8, c[0x0][0xb20] ;  /* 0x0002c800ff087b82 */ /* 0x000e700000000800 */
[----:B------:R-:W2:Y:S01]  /*10b0*/  LDC.64 R2, c[0x0][0xb28] ;  /* 0x0002ca00ff027b82 */ /* 0x000ea20000000a00 */
[----:B----4-:R-:W-:-:S04]  /*10c0*/  IMAD.HI.U32 R13, R12, R5, RZ ;  /* 0x000000050c0d7227 */ /* 0x010fc800078e00ff */
[----:B------:R-:W-:-:S04]  /*10d0*/  IMAD.HI.U32 R5, R20, R5, RZ ;  /* 0x0000000514057227 */ /* 0x000fc800078e00ff */
[----:B---3--:R-:W-:-:S04]  /*10e0*/  IMAD.HI.U32 R14, R11, R6, RZ ;  /* 0x000000060b0e7227 */ /* 0x008fc800078e00ff */
[C---:B------:R-:W-:Y:S01]  /*10f0*/  IMAD.HI.U32 R16, R21.reuse, R6, RZ ;  /* 0x0000000615107227 */ /* 0x040fe200078e00ff */
[-C--:B------:R-:W-:Y:S02]  /*1100*/  @P2 SHF.R.U32.HI R11, RZ, R7.reuse, R14 ;  /* 0x00000007ff0b2219 */ /* 0x080fe4000001160e */
[-C--:B-1----:R-:W-:Y:S02]  /*1110*/  @P1 SHF.R.U32.HI R12, RZ, R8.reuse, R13 ;  /* 0x00000008ff0c1219 */ /* 0x082fe4000001160d */
[----:B------:R-:W-:Y:S02]  /*1120*/  SHF.R.U32.HI R5, RZ, R8, R5 ;  /* 0x00000008ff057219 */ /* 0x000fe40000011605 */
[----:B------:R-:W-:Y:S02]  /*1130*/  SHF.R.U32.HI R16, RZ, R7, R16 ;  /* 0x00000007ff107219 */ /* 0x000fe40000011610 */
[----:B------:R-:W-:Y:S01]  /*1140*/  SEL R5, R20, R5, !P1 ;  /* 0x0000000514057207 */ /* 0x000fe20004800000 */
[----:B--2---:R-:W-:Y:S01]  /*1150*/  IMAD.HI.U32 R14, R12, R2, RZ ;  /* 0x000000020c0e7227 */ /* 0x004fe200078e00ff */
[----:B------:R-:W-:-:S02]  /*1160*/  SEL R7, R21, R16, !P2 ;  /* 0x0000001015077207 */ /* 0x000fc40005000000 */
[----:B------:R-:W-:Y:S01]  /*1170*/  IADD3 R13, PT, PT, -R5, RZ, RZ ;  /* 0x000000ff050d7210 */ /* 0x000fe20007ffe1ff */
[----:B------:R-:W-:Y:S01]  /*1180*/  IMAD.HI.U32 R6, R11, R2, RZ ;  /* 0x000000020b067227 */ /* 0x000fe200078e00ff */
[----:B------:R-:W-:-:S03]  /*1190*/  @P0 SHF.R.U32.HI R12, RZ, R3, R14 ;  /* 0x00000003ff0c0219 */ /* 0x000fc6000001160e */
[----:B------:R-:W-:Y:S01]  /*11a0*/  IMAD R13, R4, R13, R20 ;  /* 0x0000000d040d7224 */ /* 0x000fe200078e0214 */
[----:B------:R-:W-:Y:S01]  /*11b0*/  @P0 SHF.R.U32.HI R11, RZ, R3, R6 ;  /* 0x00000003ff0b0219 */ /* 0x000fe20000011606 */
[----:B------:R-:W-:-:S04]  /*11c0*/  IMAD R12, R12, R9, RZ ;  /* 0x000000090c0c7224 */ /* 0x000fc800078e02ff */
[----:B------:R-:W-:Y:S01]  /*11d0*/  IMAD R6, R11, R9, RZ ;  /* 0x000000090b067224 */ /* 0x000fe200078e02ff */
[----:B------:R-:W-:-:S04]  /*11e0*/  ISETP.GE.AND P1, PT, R5, R12, PT ;  /* 0x0000000c0500720c */ /* 0x000fc80003f26270 */
[----:B------:R-:W-:Y:S01]  /*11f0*/  ISETP.GE.OR P1, PT, R7, R6, P1 ;  /* 0x000000060700720c */ /* 0x000fe20000f26670 */
[----:B------:R-:W-:-:S05]  /*1200*/  IMAD.HI.U32 R6, R5, R2, RZ ;  /* 0x0000000205067227 */ /* 0x000fca00078e00ff */
[----:B------:R-:W-:-:S04]  /*1210*/  SHF.R.U32.HI R6, RZ, R3, R6 ;  /* 0x00000003ff067219 */ /* 0x000fc80000011606 */
[----:B------:R-:W-:-:S03]  /*1220*/  SEL R6, R5, R6, !P0 ;  /* 0x0000000605067207 */ /* 0x000fc60004000000 */
[----:B------:R-:W-:Y:S01]  /*1230*/  @!P1 IMAD.HI.U32 R8, R7, R2, RZ ;  /* 0x0000000207089227 */ /* 0x000fe200078e00ff */
[----:B------:R-:W-:-:S04]  /*1240*/  IADD3 R2, PT, PT, -R6, RZ, RZ ;  /* 0x000000ff06027210 */ /* 0x000fc80007ffe1ff */
[----:B------:R-:W-:Y:S01]  /*1250*/  @!P1 SHF.R.U32.HI R8, RZ, R3, R8 ;  /* 0x00000003ff089219 */ /* 0x000fe20000011608 */
[----:B------:R-:W-:-:S03]  /*1260*/  IMAD R2, R9, R2, R5 ;  /* 0x0000000209027224 */ /* 0x000fc600078e0205 */
[----:B------:R-:W-:-:S05]  /*1270*/  @!P1 SEL R3, R7, R8, !P0 ;  /* 0x0000000807039207 */ /* 0x000fca0004000000 */
[--C-:B------:R-:W-:Y:S02]  /*1280*/  @!P1 IMAD.IADD R6, R6, 0x1, -R3.reuse ;  /* 0x0000000106069824 */ /* 0x100fe400078e0a03 */
[----:B------:R-:W-:Y:S01]  /*1290*/  @!P1 IMAD R3, R2, R11, R3 ;  /* 0x0000000b02039224 */ /* 0x000fe200078e0203 */
[----:B------:R-:W-:Y:S01]  /*12a0*/  IADD3 R2, PT, PT, -R7, RZ, RZ ;  /* 0x000000ff07027210 */ /* 0x000fe20007ffe1ff */
[----:B------:R-:W-:Y:S02]  /*12b0*/  @!P1 IMAD R5, R6, R9, R7 ;  /* 0x0000000906059224 */ /* 0x000fe400078e0207 */
[----:B------:R-:W-:Y:S02]  /*12c0*/  @!P1 IMAD.MOV.U32 R7, RZ, RZ, R3 ;  /* 0x000000ffff079224 */ /* 0x000fe400078e0003 */
[----:B------:R-:W-:Y:S02]  /*12d0*/  IMAD R2, R10, R2, R21 ;  /* 0x000000020a027224 */ /* 0x000fe400078e0215 */
[----:B------:R-:W-:-:S02]  /*12e0*/  IMAD R20, R5, R4, R13 ;  /* 0x0000000405147224 */ /* 0x000fc400078e020d */
[----:B------:R-:W-:Y:S02]  /*12f0*/  IMAD R21, R7, R10, R2 ;  /* 0x0000000a07157224 */ /* 0x000fe400078e0202 */
.L_x_16:
[----:B------:R-:W1:Y:S01]  /*1300*/  LDCU UR4, c[0x0][0xb30] ;  /* 0x00016600ff0477ac */ /* 0x000e620008000800 */
[----:B------:R-:W2:Y:S08]  /*1310*/  S2UR UR37, SR_CgaCtaId ;  /* 0x00000000002579c3 */ /* 0x000eb00000008800 */
[----:B------:R-:W3:Y:S01]  /*1320*/  LDC R72, c[0x0][0xb24] ;  /* 0x0002c900ff487b82 */ /* 0x000ee20000000800 */
[----:B-1----:R-:W-:-:S09]  /*1330*/  UISETP.NE.AND UP1, UPT, UR4, 0x1, UPT ;  /* 0x000000010400788c */ /* 0x002fd2000bf25270 */
[----:B--2---:R-:W-:Y:S05]  /*1340*/  BRA.U UP1, `(.L_x_17) ;  /* 0x0000000101407547 */ /* 0x004fea000b800000 */
[----:B------:R-:W1:Y:S08]  /*1350*/  LDC.64 R4, c[0x0][0xb10] ;  /* 0x0002c400ff047b82 */ /* 0x000e700000000a00 */
[----:B------:R-:W2:Y:S08]  /*1360*/  LDC.64 R2, c[0x0][0xb18] ;  /* 0x0002c600ff027b82 */ /* 0x000eb00000000a00 */
[----:B------:R-:W4:Y:S08]  /*1370*/  LDC R6, c[0x0][0xb20] ;  /* 0x0002c800ff067b82 */ /* 0x000f300000000800 */
[----:B------:R-:W3:Y:S01]  /*1380*/  LDC R8, c[0x0][0xb0c] ;  /* 0x0002c300ff087b82 */ /* 0x000ee20000000800 */
[----:B-1----:R-:W-:-:S05]  /*1390*/  IMAD.HI.U32 R4, R21, R4, RZ ;  /* 0x0000000415047227 */ /* 0x002fca00078e00ff */
[----:B------:R-:W-:Y:S01]  /*13a0*/  SHF.R.U32.HI R4, RZ, R5, R4 ;  /* 0x00000005ff047219 */ /* 0x000fe20000011604 */
[----:B--2---:R-:W-:Y:S01]  /*13b0*/  IMAD.HI.U32 R3, R20, R3, RZ ;  /* 0x0000000314037227 */ /* 0x004fe200078e00ff */
[----:B------:R-:W-:-:S04]  /*13c0*/  ISETP.NE.AND P0, PT, R2, 0x1, PT ;  /* 0x000000010200780c */ /* 0x000fc80003f05270 */
[----:B----4-:R-:W-:-:S04]  /*13d0*/  SHF.R.U32.HI R3, RZ, R6, R3 ;  /* 0x00000006ff037219 */ /* 0x010fc80000011603 */
[----:B------:R-:W-:Y:S02]  /*13e0*/  SEL R3, R20, R3, !P0 ;  /* 0x0000000314037207 */ /* 0x000fe40004000000 */
[----:B---3--:R-:W-:-:S04]  /*13f0*/  ISETP.NE.AND P1, PT, R8, 0x1, PT ;  /* 0x000000010800780c */ /* 0x008fc80003f25270 */
[----:B------:R-:W-:-:S05]  /*1400*/  SEL R4, R21, R4, !P1 ;  /* 0x0000000415047207 */ /* 0x000fca0004800000 */
[----:B------:R-:W-:Y:S02]  /*1410*/  IMAD.IADD R5, R3, 0x1, -R4 ;  /* 0x0000000103057824 */ /* 0x000fe400078e0a04 */
[----:B------:R-:W-:Y:S02]  /*1420*/  IMAD.IADD R3, R4, 0x1, -R3 ;  /* 0x0000000104037824 */ /* 0x000fe400078e0a03 */
[----:B------:R-:W-:Y:S02]  /*1430*/  IMAD R21, R5, R8, R21 ;  /* 0x0000000805157224 */ /* 0x000fe400078e0215 */
[----:B------:R-:W-:-:S07]  /*1440*/  IMAD R20, R3, R2, R20 ;  /* 0x0000000203147224 */ /* 0x000fce00078e0214 */
.L_x_17:
[----:B------:R-:W-:Y:S01]  /*1450*/  BAR.SYNC.DEFER_BLOCKING 0x0 ;  /* 0x0000000000007b1d */ /* 0x000fe20000010000 */
[----:B------:R-:W-:Y:S01]  /*1460*/  UISETP.NE.AND UP1, UPT, UR8, 0x2, UPT ;  /* 0x000000020800788c */ /* 0x000fe2000bf25270 */
[----:B------:R-:W-:Y:S02]  /*1470*/  ISETP.NE.OR P5, PT, R0, 0x2, !P5 ;  /* 0x000000020000780c */ /* 0x000fe40006fa5670 */
[----:B------:R-:W-:-:S06]  /*1480*/  LOP3.LUT R2, R189, 0x1f, RZ, 0xc0, !PT ;  /* 0x0000001fbd027812 */ /* 0x000fcc00078ec0ff */
[----:B------:R-:W-:Y:S05]  /*1490*/  BRA.U UP1, `(.L_x_18) ;  /* 0x0000001501747547 */ /* 0x000fea000b800000 */
[----:B------:R-:W1:Y:S01]  /*14a0*/  LDCU UR13, c[0x0][0x38c] ;  /* 0x00007180ff0d77ac */ /* 0x000e620008000800 */
[----:B------:R-:W2:Y:S01]  /*14b0*/  LDC R9, c[0x0][0x370] ;  /* 0x0000dc00ff097b82 */ /* 0x000ea20000000800 */
[----:B------:R-:W-:Y:S01]  /*14c0*/  PLOP3.LUT P1, PT, PT, PT, UP2, 0x80, 0x8 ;  /* 0x000000000008781c */ /* 0x000fe20003f2f028 */
[----:B------:R-:W-:Y:S01]  /*14d0*/  IMAD.MOV.U32 R15, RZ, RZ, 0x1 ;  /* 0x00000001ff0f7424 */ /* 0x000fe200078e00ff */
[----:B------:R-:W-:Y:S01]  /*14e0*/  ISETP.EQ.OR P4, PT, R2, RZ, P5 ;  /* 0x000000ff0200720c */ /* 0x000fe20002f82670 */
[----:B------:R-:W-:Y:S01]  /*14f0*/  IMAD.MOV.U32 R14, RZ, RZ, RZ ;  /* 0x000000ffff0e7224 */ /* 0x000fe200078e00ff */
[----:B------:R-:W-:Y:S02]  /*1500*/  PLOP3.LUT P1, PT, P1, PT, PT, 0x8, 0x80 ;  /* 0x000000000080781c */ /* 0x000fe40000f2e170 */
[----:B------:R-:W-:Y:S01]  /*1510*/  CS2R R12, SRZ ;  /* 0x00000000000c7805 */ /* 0x000fe2000001ff00 */
[----:B------:R-:W-:Y:S01]  /*1520*/  IMAD.MOV.U32 R10, RZ, RZ, 0x1 ;  /* 0x00000001ff0a7424 */ /* 0x000fe200078e00ff */
[----:B------:R-:W4:Y:S01]  /*1530*/  LDC R0, c[0x0][0x374] ;  /* 0x0000dd00ff007b82 */ /* 0x000f220000000800 */
[----:B------:R-:W2:Y:S01]  /*1540*/  LDCU.64 UR22, c[0x0][0x348] ;  /* 0x00006900ff1677ac */ /* 0x000ea20008000a00 */
[----:B------:R-:W-:Y:S01]  /*1550*/  UMOV UR6, URZ ;  /* 0x000000ff00067c82 */ /* 0x000fe20008000000 */
[----:B-1----:R-:W-:-:S04]  /*1560*/  UIADD3 UR5, UPT, UPT, UR13, 0x3f, URZ ;  /* 0x0000003f0d057890 */ /* 0x002fc8000fffe0ff */
[----:B------:R-:W-:-:S04]  /*1570*/  USHF.R.S32.HI UR4, URZ, 0x1f, UR5 ;  /* 0x0000001fff047899 */ /* 0x000fc80008011405 */
[----:B------:R-:W-:-:S04]  /*1580*/  ULEA.HI UR4, UR4, UR5, URZ, 0x6 ;  /* 0x0000000504047291 */ /* 0x000fc8000f8f30ff */
[----:B------:R-:W-:Y:S02]  /*1590*/  USHF.R.S32.HI UR15, URZ, 0x6, UR4 ;  /* 0x00000006ff0f7899 */ /* 0x000fe40008011404 */
[----:B------:R-:W-:Y:S02]  /*15a0*/  UIADD3 UR4, UPT, UPT, UR13, -0x1, URZ ;  /* 0xffffffff0d047890 */ /* 0x000fe4000fffe0ff */
[----:B------:R-:W-:Y:S02]  /*15b0*/  UISETP.LT.U32.AND UP0, UPT, UR15, 0xc, UPT ;  /* 0x0000000c0f00788c */ /* 0x000fe4000bf01070 */
[----:B------:R-:W-:Y:S02]  /*15c0*/  UISETP.GE.U32.AND UP1, UPT, UR4, -0x7f, UPT ;  /* 0xffffff810400788c */ /* 0x000fe4000bf26070 */
[----:B------:R-:W-:Y:S02]  /*15d0*/  USEL UR14, UR15, 0xc, UP0 ;  /* 0x0000000c0f0e7887 */ /* 0x000fe40008000000 */
[----:B------:R-:W-:-:S02]  /*15e0*/  UIADD3 UR13, UPT, UPT, UR13, 0x7e, URZ ;  /* 0x0000007e0d0d7890 */ /* 0x000fc4000fffe0ff */
[----:B------:R-:W-:Y:S02]  /*15f0*/  UIADD3 UR5, UPT, UPT, UR14, -0x1, URZ ;  /* 0xffffffff0e057890 */ /* 0x000fe4000fffe0ff */
[----:B------:R-:W-:-:S03]  /*1600*/  UIADD3 UR7, UPT, UPT, UR15, -UR14, URZ ;  /* 0x8000000e0f077290 */ /* 0x000fc6000fffe0ff */
[----:B------:R-:W-:-:S04]  /*1610*/  @UP1 UIADD3 UR5, UPT, UPT, UR14, URZ, URZ ;  /* 0x000000ff0e051290 */ /* 0x000fc8000fffe0ff */
[----:B--2---:R-:W-:-:S12]  /*1620*/  UIADD3 UR5, UPT, UPT, UR5, 0x1, URZ ;  /* 0x0000000105057890 */ /* 0x004fd8000fffe0ff */
.L_x_36:
[----:B------:R-:W-:Y:S01]  /*1630*/  UISETP.NE.AND UP0, UPT, UR37, URZ, UPT ;  /* 0x000000ff2500728c */ /* 0x000fe2000bf05270 */
[----:B------:R-:W1:Y:S08]  /*1640*/  S2UR UR37, SR_CgaCtaId ;  /* 0x00000000002579c3 */ /* 0x000e700000008800 */
[----:B------:R-:W-:Y:S05]  /*1650*/  BRA.U UP0, `(.L_x_19) ;  /* 0x0000000100347547 */ /* 0x000fea000b800000 */
[----:B------:R-:W2:Y:S01]  /*1660*/  S2R R2, SR_CgaCtaId ;  /* 0x0000000000027919 */ /* 0x000ea20000008800 */
[----:B------:R-:W-:-:S04]  /*1670*/  MOV R3, 0x400 ;  /* 0x0000040000037802 */ /* 0x000fc80000000f00 */
[----:B--2---:R-:W-:Y:S02]  /*1680*/  LEA R3, R2, R3, 0x18 ;  /* 0x0000000302037211 */ /* 0x004fe400078ec0ff */
[----:B------:R-:W-:-:S03]  /*1690*/  SHF.L.U32 R2, R10, 0x1f, RZ ;  /* 0x0000001f0a027819 */ /* 0x000fc600000006ff */
[----:B------:R-:W-:-:S04]  /*16a0*/  IMAD R3, R12, 0x8, R3 ;  /* 0x000000080c037824 */ /* 0x000fc800078e0203 */
[----:B------:R-:W2:Y:S02]  /*16b0*/  SYNCS.PHASECHK.TRANS64.TRYWAIT P0, [R3+URZ+0x160], R2 ;  /* 0x00016002030075a7 */ /* 0x000ea400080011ff */
[----:B--2---:R-:W-:Y:S05]  /*16c0*/  @!P0 BRA `(.L_x_20) ;  /* 0x0000006c00f88947 */ /* 0x004fea0003800000 */
.L_x_115:
[----:B------:R-:W-:Y:S01]  /*16d0*/  VIADD R12, R12, 0x1 ;  /* 0x000000010c0c7836 */ /* 0x000fe20000000000 */
[----:B------:R2:W-:Y:S04]  /*16e0*/  SYNCS.ARRIVE.TRANS64.A1T0 RZ, [R3+URZ+0x150], RZ ;  /* 0x000150ff03ff79a7 */ /* 0x0005e800081000ff */
[----:B------:R-:W-:-:S04]  /*16f0*/  ISETP.NE.AND P0, PT, R12, 0x2, PT ;  /* 0x000000020c00780c */ /* 0x000fc80003f05270 */
[----:B------:R-:W-:Y:S02]  /*1700*/  SEL R12, R12, RZ, P0 ;  /* 0x000000ff0c0c7207 */ /* 0x000fe40000000000 */
[----:B--2---:R-:W-:-:S04]  /*1710*/  SEL R3, RZ, 0x1, P0 ;  /* 0x00000001ff037807 */ /* 0x004fc80000000000 */
[----:B------:R-:W-:-:S07]  /*1720*/  LOP3.LUT R10, R10, R3, RZ, 0x3c, !PT ;  /* 0x000000030a0a7212 */ /* 0x000fce00078e3cff */
.L_x_19:
[----:B------:R-:W-:Y:S01]  /*1730*/  UMOV UR4, 0x400 ;  /* 0x0000040000047882 */ /* 0x000fe20000000000 */
[----:B------:R-:W-:Y:S01]  /*1740*/  SHF.L.U32 R2, R15, 0x1f, RZ ;  /* 0x0000001f0f027819 */ /* 0x000fe200000006ff */
[----:B-1----:R-:W-:Y:S01]  /*1750*/  ULEA UR4, UR37, UR4, 0x18 ;  /* 0x0000000425047291 */ /* 0x002fe2000f8ec0ff */
[----:B------:R-:W-:Y:S01]  /*1760*/  R2UR UR34, R21 ;  /* 0x00000000152272ca */ /* 0x000fe200000e0000 */
[----:B------:R-:W-:Y:S01]  /*1770*/  UISETP.GE.U32.AND UP0, UPT, UR13, 0x7f, UPT ;  /* 0x0000007f0d00788c */ /* 0x000fe2000bf06070 */
[----:B------:R-:W-:Y:S01]  /*1780*/  R2UR UR11, R20 ;  /* 0x00000000140b72ca */ /* 0x000fe200000e0000 */
[----:B------:R-:W-:Y:S01]  /*1790*/  ULEA UR8, UR6, UR4, 0x3 ;  /* 0x0000000406087291 */ /* 0x000fe2000f8e18ff */
[----:B------:R-:W-:-:S08]  /*17a0*/  UMOV UR24, URZ ;  /* 0x000000ff00187c82 */ /* 0x000fd00008000000 */
[----:B------:R1:W2:Y:S01]  /*17b0*/  SYNCS.PHASECHK.TRANS64.TRYWAIT P0, [UR8+0x60], R2 ;  /* 0x00006002ff0075a7 */ /* 0x0002a20008001108 */
[----:B------:R-:W-:Y:S02]  /*17c0*/  USHF.L.U32 UR34, UR34, 0x7, URZ ;  /* 0x0000000722227899 */ /* 0x000fe400080006ff */
[----:B------:R-:W-:Y:S01]  /*17d0*/  USHF.L.U32 UR11, UR11, 0x7, URZ ;  /* 0x000000070b0b7899 */ /* 0x000fe200080006ff */
[----:B------:R-:W-:Y:S11]  /*17e0*/  BRA.U !UP0, `(.L_x_21) ;  /* 0x0000000108a47547 */ /* 0x000ff6000b800000 */
[----:B------:R-:W-:Y:S01]  /*17f0*/  UMOV UR16, URZ ;  /* 0x000000ff00107c82 */ /* 0x000fe20008000000 */
[----:B------:R-:W-:-:S05]  /*1800*/  UMOV UR17, UR6 ;  /* 0x0000000600117c82 */ /* 0x000fca0008000000 */
.L_x_26:
[----:B-1----:R-:W-:Y:S01]  /*1810*/  ULEA UR33, UR17, UR4, 0x3 ;  /* 0x0000000411217291 */ /* 0x002fe2000f8e18ff */
[----:B--2---:R-:W-:Y:S01]  /*1820*/  @!P5 MOV R3, 0x4000 ;  /* 0x000040000003d802 */ /* 0x004fe20000000f00 */
[----:B--2---:R-:W-:Y:S10]  /*1830*/  @P0 BRA `(.L_x_22) ;  /* 0x00000000000c0947 */ /* 0x004ff40003800000 */
[----:B------:R-:W-:-:S04]  /*1840*/  SHF.L.U32 R5, R15, 0x1f, RZ ;  /* 0x0000001f0f057819 */ /* 0x000fc800000006ff */
[----:B------:R-:W2:Y:S02]  /*1850*/  SYNCS.PHASECHK.TRANS64.TRYWAIT P0, [UR33+0x60], R5 ;  /* 0x00006005ff0075a7 */ /* 0x000ea40008001121 */
[----:B--2---:R-:W-:Y:S05]  /*1860*/  @!P0 BRA `(.L_x_23) ;  /* 0x0000006c00a48947 */ /* 0x004fea0003800000 */
.L_x_22:
[----:B------:R2:W-:Y:S01]  /*1870*/  @!P5 SYNCS.ARRIVE.TRANS64 RZ, [UR33], R3 ;  /* 0x00000003ffffd9a7 */ /* 0x0005e20008000021 */
[----:B------:R-:W-:Y:S04]  /*1880*/  BSSY.RECONVERGENT B0, `(.L_x_24) ;  /* 0x0000003000007945 */ /* 0x000fe80003800200 */
[----:B------:R-:W-:Y:S05]  /*1890*/  @P4 BRA `(.L_x_25) ;  /* 0x0000000000044947 */ /* 0x000fea0003800000 */
[----:B------:R-:W-:Y:S05]  /*18a0*/  BPT.TRAP 0x1 ;  /* 0x000000040000795c */ /* 0x000fea0000300000 */
.L_x_25:
[----:B------:R-:W-:Y:S05]  /*18b0*/  BSYNC.RECONVERGENT B0 ;  /* 0x0000000000007941 */ /* 0x000fea0003800200 */
.L_x_24:
[----:B------:R-:W-:Y:S02]  /*18c0*/  UIADD3 UR6, UPT, UPT, UR17, 0x1, URZ ;  /* 0x0000000111067890 */ /* 0x000fe4000fffe0ff */
[----:B------:R-:W-:Y:S02]  /*18d0*/  UIADD3 UR26, UP1, UPT, UR22, 0x80, URZ ;  /* 0x00000080161a7890 */ /* 0x000fe4000ff3e0ff */
[----:B------:R-:W-:Y:S02]  /*18e0*/  UISETP.NE.AND UP0, UPT, UR6, 0xc, UPT ;  /* 0x0000000c0600788c */ /* 0x000fe4000bf05270 */
[----:B------:R-:W-:Y:S02]  /*18f0*/  USHF.L.U32 UR35, UR16, 0x6, URZ ;  /* 0x0000000610237899 */ /* 0x000fe400080006ff */
[----:B------:R-:W-:Y:S02]  /*1900*/  USEL UR9, URZ, 0x1, UP0 ;  /* 0x00000001ff097887 */ /* 0x000fe40008000000 */
[----:B------:R-:W-:-:S02]  /*1910*/  USEL UR6, UR6, URZ, UP0 ;  /* 0x000000ff06067287 */ /* 0x000fc40008000000 */
[----:B------:R-:W-:Y:S02]  /*1920*/  UIADD3 UR20, UP0, UPT, UR22, 0x180, URZ ;  /* 0x0000018016147890 */ /* 0x000fe4000ff1e0ff */
[----:B------:R-:W-:Y:S01]  /*1930*/  ULEA UR8, UR6, UR4, 0x3 ;  /* 0x0000000406087291 */ /* 0x000fe2000f8e18ff */
[----:B------:R-:W-:Y:S01]  /*1940*/  LOP3.LUT R15, R15, UR9, RZ, 0x3c, !PT ;  /* 0x000000090f0f7c12 */ /* 0x000fe2000f8e3cff */
[----:B------:R-:W-:Y:S02]  /*1950*/  UIADD3.X UR27, UPT, UPT, URZ, UR23, URZ, UP1, !UPT ;  /* 0x00000017ff1b7290 */ /* 0x000fe40008ffe4ff */
[----:B------:R-:W-:Y:S01]  /*1960*/  UIADD3.X UR21, UPT, UPT, URZ, UR23, URZ, UP0, !UPT ;  /* 0x00000017ff157290 */ /* 0x000fe200087fe4ff */
[----:B-1----:R-:W-:Y:S01]  /*1970*/  SHF.L.U32 R2, R15, 0x1f, RZ ;  /* 0x0000001f0f027819 */ /* 0x002fe200000006ff */
[----:B------:R-:W-:Y:S01]  /*1980*/  UMOV UR18, 0x0 ;  /* 0x0000000000127882 */ /* 0x000fe20000000000 */
[----:B------:R-:W-:Y:S01]  /*1990*/  UMOV UR19, 0x10000000 ;  /* 0x1000000000137882 */ /* 0x000fe20000000000 */
[----:B------:R-:W-:Y:S01]  /*19a0*/  UMOV UR12, UR36 ;  /* 0x00000024000c7c82 */ /* 0x000fe20008000000 */
[----:B------:R1:W1:Y:S01]  /*19b0*/  SYNCS.PHASECHK.TRANS64.TRYWAIT P0, [UR8+0x60], R2 ;  /* 0x00006002ff0075a7 */ /* 0x0002620008001108 */
[----:B------:R-:W-:Y:S01]  /*19c0*/  ULEA UR8, UR17, UR4, 0xd ;  /* 0x0000000411087291 */ /* 0x000fe2000f8e68ff */
[----:B------:R-:W-:Y:S01]  /*19d0*/  UMOV UR9, UR33 ;  /* 0x0000002100097c82 */ /* 0x000fe20008000000 */
[----:B------:R-:W-:-:S02]  /*19e0*/  UMOV UR10, UR35 ;  /* 0x00000023000a7c82 */ /* 0x000fc40008000000 */
[----:B------:R-:W-:Y:S02]  /*19f0*/  UIADD3 UR32, UPT, UPT, UR8, 0x8400, URZ ;  /* 0x0000840008207890 */ /* 0x000fe4000fffe0ff */
[----:B------:R-:W-:Y:S02]  /*1a00*/  UIADD3 UR8, UPT, UPT, UR8, 0x20400, URZ ;  /* 0x0002040008087890 */ /* 0x000fe4000fffe0ff */
[----:B------:R-:W-:Y:S01]  /*1a10*/  UIADD3 UR16, UPT, UPT, UR16, 0x1, URZ ;  /* 0x0000000110107890 */ /* 0x000fe2000fffe0ff */
[----:B------:R-:W-:Y:S01]  /*1a20*/  UMOV UR24, UR5 ;  /* 0x0000000500187c82 */ /* 0x000fe20008000000 */
[----:B------:R-:W-:Y:S02]  /*1a30*/  UMOV UR17, UR6 ;  /* 0x0000000600117c82 */ /* 0x000fe40008000000 */
[----:B------:R-:W-:Y:S01]  /*1a40*/  UISETP.NE.AND UP0, UPT, UR16, UR5, UPT ;  /* 0x000000051000728c */ /* 0x000fe2000bf05270 */
[----:B------:R1:W-:Y:S02]  /*1a50*/  UTMALDG.3D [UR32], [UR26], desc[UR18] ;  /* 0x000012201a0075b4 */ /* 0x0003e40008011000 */
[----:B------:R1:W-:Y:S06]  /*1a60*/  UTMALDG.3D [UR8], [UR20], desc[UR18] ;  /* 0x00001208140075b4 */ /* 0x0003ec0008011000 */
[----:B------:R-:W-:Y:S05]  /*1a70*/  BRA.U UP0, `(.L_x_26) ;  /* 0xfffffffd00647547 */ /* 0x000fea000b83ffff */
.L_x_21:
[----:B-1----:R-:W-:Y:S01]  /*1a80*/  ULEA UR8, UR6, UR4, 0x3 ;  /* 0x0000000406087291 */ /* 0x002fe2000f8e18ff */
[----:B------:R-:W-:Y:S01]  /*1a90*/  SHF.L.U32 R2, R15, 0x1f, RZ ;  /* 0x0000001f0f027819 */ /* 0x000fe200000006ff */
[----:B------:R-:W-:Y:S01]  /*1aa0*/  @!P1 SYNCS.ARRIVE.TRANS64.A1T0 RZ, [UR4+0xe8], RZ ;  /* 0x0000e8ffffff99a7 */ /* 0x000fe20008100004 */
[----:B------:R-:W-:-:S06]  /*1ab0*/  UISETP.GT.AND UP0, UPT, UR15, UR14, UPT ;  /* 0x0000000e0f00728c */ /* 0x000fcc000bf04270 */
[----:B--2---:R1:W2:Y:S03]  /*1ac0*/  SYNCS.PHASECHK.TRANS64.TRYWAIT P0, [UR8+0x60], R2 ;  /* 0x00006002ff0075a7 */ /* 0x0042a60008001108 */
[----:B------:R-:W-:Y:S05]  /*1ad0*/  BRA.U !UP0, `(.L_x_27) ;  /* 0x0000000108a87547 */ /* 0x000fea000b800000 */
[----:B------:R-:W-:Y:S01]  /*1ae0*/  UIADD3 UR21, UPT, UPT, UR7, UR24, URZ ;  /* 0x0000001807157290 */ /* 0x000fe2000fffe0ff */
[----:B------:R-:W-:-:S11]  /*1af0*/  UMOV UR25, UR6 ;  /* 0x0000000600197c82 */ /* 0x000fd60008000000 */
.L_x_32:
[----:B-1----:R-:W-:Y:S01]  /*1b00*/  ULEA UR17, UR25, UR4, 0x3 ;  /* 0x0000000419117291 */ /* 0x002fe2000f8e18ff */
[----:B--2---:R-:W-:Y:S01]  /*1b10*/  @!P5 MOV R3, 0x4000 ;  /* 0x000040000003d802 */ /* 0x004fe20000000f00 */
[----:B--2---:R-:W-:Y:S10]  /*1b20*/  @P0 BRA `(.L_x_28) ;  /* 0x00000000000c0947 */ /* 0x004ff40003800000 */
[----:B------:R-:W-:-:S04]  /*1b30*/  SHF.L.U32 R5, R15, 0x1f, RZ ;  /* 0x0000001f0f057819 */ /* 0x000fc800000006ff */
[----:B------:R-:W2:Y:S02]  /*1b40*/  SYNCS.PHASECHK.TRANS64.TRYWAIT P0, [UR17+0x60], R5 ;  /* 0x00006005ff0075a7 */ /* 0x000ea40008001111 */
[----:B--2---:R-:W-:Y:S05]  /*1b50*/  @!P0 BRA `(.L_x_29) ;  /* 0x0000006c00008947 */ /* 0x004fea0003800000 */
.L_x_28:
[----:B------:R2:W-:Y:S01]  /*1b60*/  @!P5 SYNCS.ARRIVE.TRANS64 RZ, [UR17], R3 ;  /* 0x00000003ffffd9a7 */ /* 0x0005e20008000011 */
[----:B------:R-:W-:Y:S04]  /*1b70*/  BSSY.RECONVERGENT B0, `(.L_x_30) ;  /* 0x0000003000007945 */ /* 0x000fe80003800200 */
[----:B------:R-:W-:Y:S05]  /*1b80*/  @P4 BRA `(.L_x_31) ;  /* 0x0000000000044947 */ /* 0x000fea0003800000 */
[----:B------:R-:W-:Y:S05]  /*1b90*/  BPT.TRAP 0x1 ;  /* 0x000000040000795c */ /* 0x000fea0000300000 */
.L_x_31:
[----:B------:R-:W-:Y:S05]  /*1ba0*/  BSYNC.RECONVERGENT B0 ;  /* 0x0000000000007941 */ /* 0x000fea0003800200 */
.L_x_30:
        /* <DEDUP_REMOVED lines=20> */
[----:B------:R-:W-:Y:S01]  /*1cf0*/  UIADD3 UR8, UPT, UPT, UR8, 0x20400, URZ ;  /* 0x0002040008087890 */ /* 0x000fe2000fffe0ff */
[----:B------:R-:W-:Y:S01]  /*1d00*/  UMOV UR9, UR17 ;  /* 0x0000001100097c82 */ /* 0x000fe20008000000 */
[----:B------:R-:W-:Y:S01]  /*1d10*/  UMOV UR10, UR19 ;  /* 0x00000013000a7c82 */ /* 0x000fe20008000000 */
[----:B------:R-:W-:Y:S01]  /*1d20*/  UIADD3 UR24, UPT, UPT, UR24, 0x1, URZ ;  /* 0x0000000118187890 */ /* 0x000fe2000fffe0ff */
[----:B------:R-:W-:-:S03]  /*1d30*/  UMOV UR25, UR6 ;  /* 0x0000000600197c82 */ /* 0x000fc60008000000 */
[----:B------:R1:W-:Y:S01]  /*1d40*/  UTMALDG.3D [UR16], [UR30], desc[UR26] ;  /* 0x00001a101e0075b4 */ /* 0x0003e20008011000 */
[----:B------:R-:W-:Y:S01]  /*1d50*/  UISETP.NE.AND UP0, UPT, UR24, UR21, UPT ;  /* 0x000000151800728c */ /* 0x000fe2000bf05270 */
[----:B------:R1:W-:Y:S08]  /*1d60*/  UTMALDG.3D [UR8], [UR28], desc[UR26] ;  /* 0x00001a081c0075b4 */ /* 0x0003f00008011000 */
[----:B------:R-:W-:Y:S05]  /*1d70*/  BRA.U UP0, `(.L_x_32) ;  /* 0xfffffffd00607547 */ /* 0x000fea000b83ffff */
.L_x_27:
[C---:B-1----:R-:W-:Y:S01]  /*1d80*/  LEA R2, R14.reuse, UR4, 0x3 ;  /* 0x000000040e027c11 */ /* 0x042fe2000f8e18ff */
[----:B------:R-:W-:Y:S01]  /*1d90*/  NOP ;  /* 0x0000000000007918 */ /* 0x000fe20000000000 */
[----:B--2---:R-:W-:Y:S02]  /*1da0*/  SHF.L.U32 R3, R13, 0x1f, RZ ;  /* 0x0000001f0d037819 */ /* 0x004fe400000006ff */
[----:B------:R-:W-:Y:S02]  /*1db0*/  LEA R4, R14, UR4, 0x4 ;  /* 0x000000040e047c11 */ /* 0x000fe4000f8e20ff */
[----:B------:R-:W1:Y:S02]  /*1dc0*/  SYNCS.PHASECHK.TRANS64.TRYWAIT P0, [R2+URZ+0xf0], R3 ;  /* 0x0000f003020075a7 */ /* 0x000e6400080011ff */
[----:B-1----:R-:W-:Y:S05]  /*1dd0*/  @!P0 BRA `(.L_x_33) ;  /* 0x0000006800788947 */ /* 0x002fea0003800000 */
.L_x_118:
[----:B------:R-:W2:Y:S01]  /*1de0*/  LDS.128 R4, [R4+0x180] ;  /* 0x0001800004047984 */ /* 0x000ea20000000c00 */
[----:B---3--:R-:W-:Y:S01]  /*1df0*/  ISETP.GE.AND P0, PT, R72, 0x1, PT ;  /* 0x000000014800780c */ /* 0x008fe20003f06270 */
[----:B-1----:R-:W-:Y:S01]  /*1e00*/  VIADD R2, R2, 0x100 ;  /* 0x0000010002027836 */ /* 0x002fe20000000000 */
[----:B------:R-:W-:Y:S01]  /*1e10*/  @!PT LDS RZ, [RZ] ;  /* 0x00000000fffff984 */ /* 0x000fe20000000800 */
[----:B------:R-:W-:Y:S01]  /*1e20*/  @!PT LDS RZ, [RZ] ;  /* 0x00000000fffff984 */ /* 0x000fe20000000800 */
[----:B------:R-:W-:Y:S01]  /*1e30*/  @!PT LDS RZ, [RZ] ;  /* 0x00000000fffff984 */ /* 0x000fe20000000800 */
[----:B------:R-:W-:Y:S01]  /*1e40*/  @!PT LDS RZ, [RZ] ;  /* 0x00000000fffff984 */ /* 0x000fe20000000800 */
[----:B------:R1:W-:Y:S06]  /*1e50*/  MEMBAR.ALL.CTA ;  /* 0x0000000000007992 */ /* 0x0003ec0000008000 */
[----:B-1----:R-:W1:Y:S01]  /*1e60*/  FENCE.VIEW.ASYNC.S ;  /* 0x00000000000073c6 */ /* 0x002e620000000000 */
[----:B------:R-:W-:-:S04]  /*1e70*/  PRMT R2, RZ, 0x654, R2 ;  /* 0x00000654ff027816 */ /* 0x000fc80000000002 */
[----:B-1----:R1:W-:Y:S01]  /*1e80*/  SYNCS.ARRIVE.TRANS64.RED.A1T0 RZ, [R2+URZ], RZ ;  /* 0x000000ff02ff79a7 */ /* 0x0023e200081004ff */
[----:B--2---:R-:W-:-:S13]  /*1e90*/  LOP3.LUT P2, RZ, R6, 0x1, RZ, 0xc0, !PT ;  /* 0x0000000106ff7812 */ /* 0x004fda000784c0ff */
[----:B------:R-:W-:Y:S01]  /*1ea0*/  @P2 SHF.R.U32.HI R3, RZ, 0x10, R5 ;  /* 0x00000010ff032819 */ /* 0x000fe20000011605 */
[----:B------:R-:W-:Y:S01]  /*1eb0*/  VOTEU.ANY UP0, P2 ;  /* 0x0000000000ff7886 */ /* 0x000fe20001000100 */
[----:B------:R-:W-:Y:S02]  /*1ec0*/  @P2 MOV R11, R4 ;  /* 0x00000004000b2202 */ /* 0x000fe40000000f00 */
[----:B------:R-:W-:Y:S02]  /*1ed0*/  @P2 R2UR.BROADCAST UR8, R3 ;  /* 0x00000000030822ca */ /* 0x000fe400008e0000 */
[----:B------:R-:W-:-:S11]  /*1ee0*/  @P2 LOP3.LUT R8, R5, 0xffff, RZ, 0xc0, !PT ;  /* 0x0000ffff05082812 */ /* 0x000fd600078ec0ff */
[----:B------:R-:W-:Y:S01]  /*1ef0*/  @UP0 UMOV UR36, UR8 ;  /* 0x0000000800240c82 */ /* 0x000fe20008000000 */
[----:B-1----:R-:W-:Y:S05]  /*1f00*/  @!P0 BRA `(.L_x_34) ;  /* 0x0000000000b88947 */ /* 0x002fea0003800000 */
[----:B------:R-:W4:Y:S01]  /*1f10*/  LDC.64 R4, c[0x0][0xb18] ;  /* 0x0002c600ff047b82 */ /* 0x000f220000000a00 */
[----:B------:R-:W-:-:S07]  /*1f20*/  ISETP.NE.AND P3, PT, R72, 0x1, PT ;  /* 0x000000014800780c */ /* 0x000fce0003f65270 */
[----:B------:R-:W1:Y:S08]  /*1f30*/  LDC.64 R6, c[0x0][0xb10] ;  /* 0x0002c400ff067b82 */ /* 0x000e700000000a00 */
[----:B------:R-:W2:Y:S08]  /*1f40*/  LDC R16, c[0x0][0xb20] ;  /* 0x0002c800ff107b82 */ /* 0x000eb00000000800 */
[----:B------:R-:W3:Y:S01]  /*1f50*/  LDC R18, c[0x0][0xb0c] ;  /* 0x0002c300ff127b82 */ /* 0x000ee20000000800 */
[----:B----4-:R-:W-:Y:S01]  /*1f60*/  IMAD.HI.U32 R17, R0, R5, RZ ;  /* 0x0000000500117227 */ /* 0x010fe200078e00ff */
[----:B------:R-:W-:-:S03]  /*1f70*/  ISETP.NE.AND P0, PT, R4, 0x1, PT ;  /* 0x000000010400780c */ /* 0x000fc60003f05270 */
[----:B------:R-:W-:-:S03]  /*1f80*/  IMAD.HI.U32 R5, R8, R5, RZ ;  /* 0x0000000508057227 */ /* 0x000fc600078e00ff */
[----:B------:R-:W4:Y:S01]  /*1f90*/  LDC.64 R2, c[0x0][0xb28] ;  /* 0x0002ca00ff027b82 */ /* 0x000f220000000a00 */
[----:B-1----:R-:W-:-:S04]  /*1fa0*/  IMAD.HI.U32 R20, R9, R6, RZ ;  /* 0x0000000609147227 */ /* 0x002fc800078e00ff */
[----:B------:R-:W-:Y:S01]  /*1fb0*/  IMAD.HI.U32 R22, R11, R6, RZ ;  /* 0x000000060b167227 */ /* 0x000fe200078e00ff */
[----:B------:R-:W-:Y:S02]  /*1fc0*/  SHF.R.U32.HI R20, RZ, R7, R20 ;  /* 0x00000007ff147219 */ /* 0x000fe40000011614 */
[-C--:B--2---:R-:W-:Y:S02]  /*1fd0*/  SHF.R.U32.HI R17, RZ, R16.reuse, R17 ;  /* 0x00000010ff117219 */ /* 0x084fe40000011611 */
[----:B------:R-:W-:Y:S02]  /*1fe0*/  SHF.R.U32.HI R5, RZ, R16, R5 ;  /* 0x00000010ff057219 */ /* 0x000fe40000011605 */
[----:B------:R-:W-:Y:S02]  /*1ff0*/  SEL R17, R0, R17, !P0 ;  /* 0x0000001100117207 */ /* 0x000fe40004000000 */
[----:B------:R-:W-:Y:S02]  /*2000*/  SHF.R.U32.HI R22, RZ, R7, R22 ;  /* 0x00000007ff167219 */ /* 0x000fe40000011616 */
[----:B---3--:R-:W-:-:S02]  /*2010*/  ISETP.NE.AND P1, PT, R18, 0x1, PT ;  /* 0x000000011200780c */ /* 0x008fc40003f25270 */
[----:B------:R-:W-:Y:S02]  /*2020*/  SEL R5, R8, R5, !P0 ;  /* 0x0000000508057207 */ /* 0x000fe40004000000 */
[----:B------:R-:W-:Y:S02]  /*2030*/  SEL R19, R9, R20, !P1 ;  /* 0x0000001409137207 */ /* 0x000fe40004800000 */
[----:B------:R-:W-:Y:S01]  /*2040*/  SEL R7, R11, R22, !P1 ;  /* 0x000000160b077207 */ /* 0x000fe20004800000 */
[----:B----4-:R-:W-:-:S04]  /*2050*/  IMAD.HI.U32 R20, R17, R2, RZ ;  /* 0x0000000211147227 */ /* 0x010fc800078e00ff */
[----:B------:R-:W-:Y:S01]  /*2060*/  IMAD.HI.U32 R6, R19, R2, RZ ;  /* 0x0000000213067227 */ /* 0x000fe200078e00ff */
[----:B------:R-:W-:-:S04]  /*2070*/  @P3 SHF.R.U32.HI R17, RZ, R3, R20 ;  /* 0x00000003ff113219 */ /* 0x000fc80000011614 */
[----:B------:R-:W-:Y:S01]  /*2080*/  @P3 SHF.R.U32.HI R19, RZ, R3, R6 ;  /* 0x00000003ff133219 */ /* 0x000fe20000011606 */
[----:B------:R-:W-:-:S04]  /*2090*/  IMAD R17, R72, R17, RZ ;  /* 0x0000001148117224 */ /* 0x000fc800078e02ff */
[----:B------:R-:W-:Y:S01]  /*20a0*/  IMAD R6, R72, R19, RZ ;  /* 0x0000001348067224 */ /* 0x000fe200078e02ff */
[C---:B------:R-:W-:Y:S02]  /*20b0*/  ISETP.GE.AND P0, PT, R5.reuse, R17, PT ;  /* 0x000000110500720c */ /* 0x040fe40003f06270 */
[----:B------:R-:W-:Y:S02]  /*20c0*/  IADD3 R17, PT, PT, -R5, RZ, RZ ;  /* 0x000000ff05117210 */ /* 0x000fe40007ffe1ff */
[----:B------:R-:W-:Y:S01]  /*20d0*/  ISETP.GE.OR P0, PT, R7, R6, P0 ;  /* 0x000000060700720c */ /* 0x000fe20000706670 */
[----:B------:R-:W-:-:S04]  /*20e0*/  IMAD.HI.U32 R6, R5, R2, RZ ;  /* 0x0000000205067227 */ /* 0x000fc800078e00ff */
[----:B------:R-:W-:Y:S01]  /*20f0*/  IMAD R8, R4, R17, R8 ;  /* 0x0000001104087224 */ /* 0x000fe200078e0208 */
[----:B------:R-:W-:-:S04]  /*2100*/  SHF.R.U32.HI R6, RZ, R3, R6 ;  /* 0x00000003ff067219 */ /* 0x000fc80000011606 */
[----:B------:R-:W-:-:S03]  /*2110*/  SEL R6, R5, R6, !P3 ;  /* 0x0000000605067207 */ /* 0x000fc60005800000 */
[----:B------:R-:W-:-:S04]  /*2120*/  @!P0 IMAD.HI.U32 R16, R7, R2, RZ ;  /* 0x0000000207108227 */ /* 0x000fc800078e00ff */
[----:B------:R-:W-:Y:S01]  /*2130*/  IMAD.MOV R2, RZ, RZ, -R6 ;  /* 0x000000ffff027224 */ /* 0x000fe200078e0a06 */
[----:B------:R-:W-:-:S03]  /*2140*/  @!P0 SHF.R.U32.HI R16, RZ, R3, R16 ;  /* 0x00000003ff108219 */ /* 0x000fc60000011610 */
[----:B------:R-:W-:Y:S01]  /*2150*/  IMAD R2, R72, R2, R5 ;  /* 0x0000000248027224 */ /* 0x000fe200078e0205 */
        /* <DEDUP_REMOVED lines=9> */
.L_x_34:
[----:B------:R-:W1:Y:S02]  /*21f0*/  LDCU UR8, c[0x0][0xb30] ;  /* 0x00016600ff0877ac */ /* 0x000e640008000800 */
[----:B-1----:R-:W-:-:S09]  /*2200*/  UISETP.NE.AND UP0, UPT, UR8, 0x1, UPT ;  /* 0x000000010800788c */ /* 0x002fd2000bf05270 */
[----:B------:R-:W-:Y:S05]  /*2210*/  BRA.U UP0, `(.L_x_35) ;  /* 0x0000000100407547 */ /* 0x000fea000b800000 */
[----:B------:R-:W1:Y:S08]  /*2220*/  LDC.64 R4, c[0x0][0xb10] ;  /* 0x0002c400ff047b82 */ /* 0x000e700000000a00 */
[----:B------:R-:W2:Y:S08]  /*2230*/  LDC.64 R2, c[0x0][0xb18] ;  /* 0x0002c600ff027b82 */ /* 0x000eb00000000a00 */
[----:B------:R-:W3:Y:S08]  /*2240*/  LDC R6, c[0x0][0xb20] ;  /* 0x0002c800ff067b82 */ /* 0x000ef00000000800 */
[----:B------:R-:W4:Y:S01]  /*2250*/  LDC R16, c[0x0][0xb0c] ;  /* 0x0002c300ff107b82 */ /* 0x000f220000000800 */
[----:B-1----:R-:W-:-:S05]  /*2260*/  IMAD.HI.U32 R4, R11, R4, RZ ;  /* 0x000000040b047227 */ /* 0x002fca00078e00ff */
[----:B------:R-:W-:Y:S01]  /*2270*/  SHF.R.U32.HI R4, RZ, R5, R4 ;  /* 0x00000005ff047219 */ /* 0x000fe20000011604 */
[----:B--2---:R-:W-:Y:S01]  /*2280*/  IMAD.HI.U32 R3, R8, R3, RZ ;  /* 0x0000000308037227 */ /* 0x004fe200078e00ff */
[----:B------:R-:W-:-:S04]  /*2290*/  ISETP.NE.AND P0, PT, R2, 0x1, PT ;  /* 0x000000010200780c */ /* 0x000fc80003f05270 */
[----:B---3--:R-:W-:-:S04]  /*22a0*/  SHF.R.U32.HI R3, RZ, R6, R3 ;  /* 0x00000006ff037219 */ /* 0x008fc80000011603 */
[----:B------:R-:W-:Y:S02]  /*22b0*/  SEL R3, R8, R3, !P0 ;  /* 0x0000000308037207 */ /* 0x000fe40004000000 */
[----:B----4-:R-:W-:-:S04]  /*22c0*/  ISETP.NE.AND P1, PT, R16, 0x1, PT ;  /* 0x000000011000780c */ /* 0x010fc80003f25270 */
[----:B------:R-:W-:-:S05]  /*22d0*/  SEL R4, R11, R4, !P1 ;  /* 0x000000040b047207 */ /* 0x000fca0004800000 */
[----:B------:R-:W-:Y:S02]  /*22e0*/  IMAD.IADD R5, R3, 0x1, -R4 ;  /* 0x0000000103057824 */ /* 0x000fe400078e0a04 */
[----:B------:R-:W-:Y:S02]  /*22f0*/  IMAD.IADD R3, R4, 0x1, -R3 ;  /* 0x0000000104037824 */ /* 0x000fe400078e0a03 */
[----:B------:R-:W-:Y:S02]  /*2300*/  IMAD R11, R5, R16, R11 ;  /* 0x00000010050b7224 */ /* 0x000fe400078e020b */
[----:B------:R-:W-:-:S07]  /*2310*/  IMAD R8, R3, R2, R8 ;  /* 0x0000000203087224 */ /* 0x000fce00078e0208 */
.L_x_35:
[----:B------:R-:W-:Y:S01]  /*2320*/  VIADD R14, R14, 0x1 ;  /* 0x000000010e0e7836 */ /* 0x000fe20000000000 */
[----:B------:R-:W-:Y:S01]  /*2330*/  PLOP3.LUT P1, PT, PT, PT, PT, 0x80, 0x8 ;  /* 0x000000000008781c */ /* 0x000fe20003f2f070 */
[----:B------:R-:W-:Y:S02]  /*2340*/  IMAD.IADD R21, R11, 0x1, R170 ;  /* 0x000000010b157824 */ /* 0x000fe400078e02aa */
[----:B------:R-:W-:Y:S01]  /*2350*/  IMAD.IADD R20, R8, 0x1, R147 ;  /* 0x0000000108147824 */ /* 0x000fe200078e0293 */
[----:B------:R-:W-:-:S04]  /*2360*/  ISETP.NE.AND P0, PT, R14, 0x2, PT ;  /* 0x000000020e00780c */ /* 0x000fc80003f05270 */
[----:B------:R-:W-:Y:S02]  /*2370*/  SEL R2, RZ, 0x1, P0 ;  /* 0x00000001ff027807 */ /* 0x000fe40000000000 */
[----:B------:R-:W-:Y:S02]  /*2380*/  SEL R14, R14, RZ, P0 ;  /* 0x000000ff0e0e7207 */ /* 0x000fe40000000000 */
[----:B------:R-:W-:Y:S01]  /*2390*/  LOP3.LUT R13, R13, R2, RZ, 0x3c, !PT ;  /* 0x000000020d0d7212 */ /* 0x000fe200078e3cff */
[----:B------:R-:W-:Y:S06]  /*23a0*/  @P2 BRA `(.L_x_36) ;  /* 0xfffffff000a02947 */ /* 0x000fec000383ffff */
[----:B------:R-:W-:Y:S01]  /*23b0*/  UIADD3 UR4, UPT, UPT, UR4, 0x60, URZ ;  /* 0x0000006004047890 */ /* 0x000fe2000fffe0ff */
[----:B------:R-:W-:-:S03]  /*23c0*/  SHF.L.U32 R3, R15, 0x1f, RZ ;  /* 0x0000001f0f037819 */ /* 0x000fc600000006ff */
[----:B------:R-:W-:-:S09]  /*23d0*/  ULEA UR5, UR6, UR4, 0x3 ;  /* 0x0000000406057291 */ /* 0x000fd2000f8e18ff */
[----:B------:R-:W1:Y:S02]  /*23e0*/  SYNCS.PHASECHK.TRANS64.TRYWAIT P0, [UR5], R3 ;  /* 0x00000003ff0075a7 */ /* 0x000e640008001105 */
[----:B-1----:R-:W-:Y:S05]  /*23f0*/  @!P0 BRA `(.L_x_37) ;  /* 0x0000006400048947 */ /* 0x002fea0003800000 */
.L_x_120:
[----:B------:R-:W-:-:S04]  /*2400*/  UIADD3 UR6, UPT, UPT, UR6, 0x1, URZ ;  /* 0x0000000106067890 */ /* 0x000fc8000fffe0ff */
[----:B------:R-:W-:-:S04]  /*2410*/  UISETP.NE.AND UP0, UPT, UR6, 0xc, UPT ;  /* 0x0000000c0600788c */ /* 0x000fc8000bf05270 */
[----:B------:R-:W-:Y:S02]  /*2420*/  USEL UR7, URZ, 0x1, UP0 ;  /* 0x00000001ff077887 */ /* 0x000fe40008000000 */
[----:B------:R-:W-:-:S04]  /*2430*/  USEL UR6, UR6, URZ, UP0 ;  /* 0x000000ff06067287 */ /* 0x000fc80008000000 */
[----:B------:R-:W-:Y:S01]  /*2440*/  ULEA UR5, UR6, UR4, 0x3 ;  /* 0x0000000406057291 */ /* 0x000fe2000f8e18ff */
[----:B------:R-:W-:-:S04]  /*2450*/  LOP3.LUT R2, R15, UR7, RZ, 0x3c, !PT ;  /* 0x000000070f027c12 */ /* 0x000fc8000f8e3cff */
[----:B-1----:R-:W-:-:S04]  /*2460*/  SHF.L.U32 R3, R2, 0x1f, RZ ;  /* 0x0000001f02037819 */ /* 0x002fc800000006ff */
[----:B------:R-:W1:Y:S02]  /*2470*/  SYNCS.PHASECHK.TRANS64.TRYWAIT P0, [UR5], R3 ;  /* 0x00000003ff0075a7 */ /* 0x000e640008001105 */
[----:B-1----:R-:W-:Y:S05]  /*2480*/  @!P0 BRA `(.L_x_38) ;  /* 0x0000006000f88947 */ /* 0x002fea0003800000 */
.L_x_122:
        /* <DEDUP_REMOVED lines=9> */
.L_x_124:
        /* <DEDUP_REMOVED lines=9> */
.L_x_126:
        /* <DEDUP_REMOVED lines=9> */
.L_x_128:
        /* <DEDUP_REMOVED lines=9> */
.L_x_130:
        /* <DEDUP_REMOVED lines=9> */
.L_x_132:
        /* <DEDUP_REMOVED lines=9> */
.L_x_134:
        /* <DEDUP_REMOVED lines=9> */
.L_x_136:
        /* <DEDUP_REMOVED lines=9> */
.L_x_138:
        /* <DEDUP_REMOVED lines=9> */
.L_x_140:
[----:B------:R-:W-:-:S04]  /*29a0*/  UIADD3 UR6, UPT, UPT, UR6, 0x1, URZ ;  /* 0x0000000106067890 */ /* 0x000fc8000fffe0ff */
[----:B------:R-:W-:-:S04]  /*29b0*/  UISETP.NE.AND UP0, UPT, UR6, 0xc, UPT ;  /* 0x0000000c0600788c */ /* 0x000fc8000bf05270 */
[----:B------:R-:W-:Y:S02]  /*29c0*/  USEL UR5, URZ, 0x1, UP0 ;  /* 0x00000001ff057887 */ /* 0x000fe40008000000 */
[----:B------:R-:W-:-:S04]  /*29d0*/  USEL UR6, UR6, URZ, UP0 ;  /* 0x000000ff06067287 */ /* 0x000fc80008000000 */
[----:B------:R-:W-:Y:S01]  /*29e0*/  ULEA UR6, UR6, UR4, 0x3 ;  /* 0x0000000406067291 */ /* 0x000fe2000f8e18ff */
[----:B-1----:R-:W-:-:S04]  /*29f0*/  LOP3.LUT R3, R2, UR5, RZ, 0x3c, !PT ;  /* 0x0000000502037c12 */ /* 0x002fc8000f8e3cff */
[----:B------:R-:W-:Y:S01]  /*2a00*/  SHF.L.U32 R3, R3, 0x1f, RZ ;  /* 0x0000001f03037819 */ /* 0x000fe200000006ff */
[----:B----4-:R-:W-:-:S07]  /*2a10*/  IMAD.U32 R0, RZ, RZ, UR6 ;  /* 0x00000006ff007e24 */ /* 0x010fce000f8e00ff */
.L_x_48:
[----:B-1----:R1:W2:Y:S02]  /*2a20*/  SYNCS.PHASECHK.TRANS64.TRYWAIT P0, [R0+URZ], R3 ;  /* 0x00000003000075a7 */ /* 0x0022a400080011ff */
[----:B--2---:R-:W-:Y:S05]  /*2a30*/  @!P0 NANOSLEEP.SYNCS 0x989680 ;  /* 0x009896800000895d */ /* 0x004fea0003900000 */
[----:B------:R-:W2:Y:S02]  /*2a40*/  @!P0 SYNCS.PHASECHK.TRANS64 P0, [R0+URZ], R3 ;  /* 0x00000003000085a7 */ /* 0x000ea400080010ff */
[----:B--2---:R-:W-:Y:S05]  /*2a50*/  @P0 EXIT ;  /* 0x000000000000094d */ /* 0x004fea0003800000 */
[----:B------:R-:W-:Y:S05]  /*2a60*/  BRA `(.L_x_48) ;  /* 0xfffffffc00ec7947 */ /* 0x000fea000383ffff */
.L_x_18:
[----:B------:R-:W-:-:S04]  /*2a70*/  UISETP.NE.AND UP1, UPT, UR37, URZ, UPT ;  /* 0x000000ff2500728c */ /* 0x000fc8000bf25270 */
[----:B------:R-:W-:-:S09]  /*2a80*/  UISETP.NE.OR UP1, UPT, UR8, 0x1, UP1 ;  /* 0x000000010800788c */ /* 0x000fd20008f25670 */
[----:B------:R-:W-:Y:S05]  /*2a90*/  BRA.U UP1, `(.L_x_49) ;  /* 0x0000000501487547 */ /* 0x000fea000b800000 */
[----:B------:R-:W-:Y:S01]  /*2aa0*/  ISETP.NE.AND P2, PT, R2, RZ, PT ;  /* 0x000000ff0200720c */ /* 0x000fe20003f45270 */
[----:B------:R-:W-:Y:S01]  /*2ab0*/  IMAD.MOV.U32 R12, RZ, RZ, 0x1 ;  /* 0x00000001ff0c7424 */ /* 0x000fe200078e00ff */
[----:B------:R-:W-:Y:S02]  /*2ac0*/  CS2R R10, SRZ ;  /* 0x00000000000a7805 */ /* 0x000fe4000001ff00 */
[----:B------:R-:W-:Y:S01]  /*2ad0*/  CS2R R8, SRZ ;  /* 0x0000000000087805 */ /* 0x000fe2000001ff00 */
[----:B------:R-:W-:Y:S01]  /*2ae0*/  UMOV UR4, 0x400 ;  /* 0x0000040000047882 */ /* 0x000fe20000000000 */
[----:B------:R-:W-:Y:S01]  /*2af0*/  UMOV UR6, URZ ;  /* 0x000000ff00067c82 */ /* 0x000fe20008000000 */
[----:B------:R-:W-:-:S12]  /*2b00*/  ULEA UR37, UR37, UR4, 0x18 ;  /* 0x0000000425257291 */ /* 0x000fd8000f8ec0ff */
.L_x_53:
[----:B------:R-:W-:Y:S02]  /*2b10*/  LEA R0, R8, UR37, 0x3 ;  /* 0x0000002508007c11 */ /* 0x000fe4000f8e18ff */
[----:B------:R-:W-:-:S03]  /*2b20*/  SHF.L.U32 R5, R9, 0x1f, RZ ;  /* 0x0000001f09057819 */ /* 0x000fc600000006ff */
[----:B------:R-:W-:Y:S01]  /*2b30*/  VIADD R4, R0, 0x160 ;  /* 0x0000016000047836 */ /* 0x000fe20000000000 */
[----:B------:R-:W1:Y:S02]  /*2b40*/  SYNCS.PHASECHK.TRANS64.TRYWAIT P0, [R0+URZ+0x150], R5 ;  /* 0x00015005000075a7 */ /* 0x000e6400080011ff */
[----:B-1----:R-:W-:Y:S05]  /*2b50*/  @!P0 BRA `(.L_x_50) ;  /* 0x0000006000348947 */ /* 0x002fea0003800000 */
.L_x_141:
[----:B------:R-:W-:Y:S01]  /*2b60*/  ULEA UR5, UR6, UR37, 0x3 ;  /* 0x0000002506057291 */ /* 0x000fe2000f8e18ff */
[----:B------:R-:W-:Y:S02]  /*2b70*/  PRMT R4, RZ, 0x654, R4 ;  /* 0x00000654ff047816 */ /* 0x000fe40000000004 */
[----:B-1----:R-:W-:Y:S01]  /*2b80*/  SHF.L.U32 R5, R12, 0x1f, RZ ;  /* 0x0000001f0c057819 */ /* 0x002fe200000006ff */
[----:B------:R-:W-:Y:S01]  /*2b90*/  UIADD3 UR4, UPT, UPT, UR5, 0xf0, URZ ;  /* 0x000000f005047890 */ /* 0x000fe2000fffe0ff */
[----:B------:R1:W-:Y:S05]  /*2ba0*/  SYNCS.ARRIVE.TRANS64.RED.A1T0 RZ, [R4+URZ], RZ ;  /* 0x000000ff04ff79a7 */ /* 0x0003ea00081004ff */
[----:B------:R-:W-:Y:S01]  /*2bb0*/  IMAD.U32 R7, RZ, RZ, UR4 ;  /* 0x00000004ff077e24 */ /* 0x000fe2000f8e00ff */
[----:B------:R-:W2:Y:S04]  /*2bc0*/  SYNCS.PHASECHK.TRANS64.TRYWAIT P0, [UR5+0x100], R5 ;  /* 0x00010005ff0075a7 */ /* 0x000ea80008001105 */
[----:B------:R-:W-:Y:S01]  /*2bd0*/  PRMT R6, R2, 0x654, R7 ;  /* 0x0000065402067816 */ /* 0x000fe20000000007 */
[----:B-1----:R-:W-:Y:S01]  /*2be0*/  @!P2 IMAD.MOV.U32 R4, RZ, RZ, 0x10 ;  /* 0x00000010ff04a424 */ /* 0x002fe200078e00ff */
[----:B--2---:R-:W-:Y:S06]  /*2bf0*/  @!P0 BRA `(.L_x_51) ;  /* 0x0000006000208947 */ /* 0x004fec0003800000 */
.L_x_143:
[----:B------:R-:W-:Y:S01]  /*2c00*/  ULEA UR4, UR6, UR37, 0x4 ;  /* 0x0000002506047291 */ /* 0x000fe2000f8e20ff */
[----:B------:R-:W-:Y:S01]  /*2c10*/  SEL R3, R6, R3, !P2 ;  /* 0x0000000306037207 */ /* 0x000fe20005000000 */
[----:B------:R-:W-:Y:S01]  /*2c20*/  UIADD3 UR5, UPT, UPT, UR5, 0xf0, URZ ;  /* 0x000000f005057890 */ /* 0x000fe2000fffe0ff */
[----:B-1----:R-:W-:Y:S01]  /*2c30*/  LEA R0, R11, UR37, 0x3 ;  /* 0x000000250b007c11 */ /* 0x002fe2000f8e18ff */
[----:B------:R-:W-:Y:S01]  /*2c40*/  UIADD3 UR4, UPT, UPT, UR4, 0x180, URZ ;  /* 0x0000018004047890 */ /* 0x000fe2000fffe0ff */
[----:B------:R-:W-:Y:S01]  /*2c50*/  SHF.L.U32 R5, R10, 0x1f, RZ ;  /* 0x0000001f0a057819 */ /* 0x000fe200000006ff */
[----:B------:R1:W-:Y:S01]  /*2c60*/  @!P2 SYNCS.ARRIVE.TRANS64.RED RZ, [R3+URZ], R4 ;  /* 0x0000000403ffa9a7 */ /* 0x0003e200080004ff */
[----:B------:R-:W-:Y:S01]  /*2c70*/  UIADD3 UR6, UPT, UPT, UR6, 0x1, URZ ;  /* 0x0000000106067890 */ /* 0x000fe2000fffe0ff */
[----:B------:R-:W-:-:S03]  /*2c80*/  VIADD R8, R8, 0x1 ;  /* 0x0000000108087836 */ /* 0x000fc60000000000 */
[----:B------:R-:W-:Y:S02]  /*2c90*/  UISETP.NE.AND UP0, UPT, UR6, 0x2, UPT ;  /* 0x000000020600788c */ /* 0x000fe4000bf05270 */
[----:B------:R-:W-:Y:S06]  /*2ca0*/  UGETNEXTWORKID.BROADCAST [UR4], [UR5] ;  /* 0x00000000040073ca */ /* 0x000fec0008000100 */
[----:B------:R-:W-:Y:S01]  /*2cb0*/  USEL UR4, URZ, 0x1, UP0 ;  /* 0x00000001ff047887 */ /* 0x000fe20008000000 */
[----:B------:R-:W-:Y:S01]  /*2cc0*/  ISETP.NE.AND P0, PT, R8, 0x2, PT ;  /* 0x000000020800780c */ /* 0x000fe20003f05270 */
[----:B------:R-:W-:Y:S01]  /*2cd0*/  USEL UR6, UR6, URZ, UP0 ;  /* 0x000000ff06067287 */ /* 0x000fe20008000000 */
[----:B------:R-:W2:Y:S03]  /*2ce0*/  SYNCS.PHASECHK.TRANS64.TRYWAIT P1, [R0+URZ+0xf0], R5 ;  /* 0x0000f005000075a7 */ /* 0x000ea600080211ff */
[----:B------:R-:W-:Y:S01]  /*2cf0*/  LOP3.LUT R12, R12, UR4, RZ, 0x3c, !PT ;  /* 0x000000040c0c7c12 */ /* 0x000fe2000f8e3cff */
[----:B-12---:R-:W-:Y:S07]  /*2d00*/  @!P1 BRA `(.L_x_52) ;  /* 0x0000005c00f49947 */ /* 0x006fee0003800000 */
.L_x_144:
[C---:B------:R-:W-:Y:S01]  /*2d10*/  LEA R4, R11.reuse, UR37, 0x4 ;  /* 0x000000250b047c11 */ /* 0x040fe2000f8e20ff */
[----:B-1----:R-:W-:Y:S01]  /*2d20*/  VIADD R0, R0, 0x100 ;  /* 0x0000010000007836 */ /* 0x002fe20000000000 */
[----:B------:R-:W-:Y:S01]  /*2d30*/  SEL R8, R8, RZ, P0 ;  /* 0x000000ff08087207 */ /* 0x000fe20000000000 */
[----:B------:R-:W-:-:S03]  /*2d40*/  VIADD R11, R11, 0x1 ;  /* 0x000000010b0b7836 */ /* 0x000fc60000000000 */
[----:B------:R-:W1:Y:S01]  /*2d50*/  LDS.128 R4, [R4+0x180] ;  /* 0x0001800004047984 */ /* 0x000e620000000c00 */
[----:B------:R-:W-:Y:S02]  /*2d60*/  PRMT R0, RZ, 0x654, R0 ;  /* 0x00000654ff007816 */ /* 0x000fe40000000000 */
[C---:B------:R-:W-:Y:S01]  /*2d70*/  ISETP.NE.AND P1, PT, R11.reuse, 0x2, PT ;  /* 0x000000020b00780c */ /* 0x040fe20003f25270 */
[----:B------:R-:W-:Y:S01]  /*2d80*/  @!PT LDS RZ, [RZ] ;  /* 0x00000000fffff984 */ /* 0x000fe20000000800 */
[----:B------:R-:W-:Y:S01]  /*2d90*/  @!PT LDS RZ, [RZ] ;  /* 0x00000000fffff984 */ /* 0x000fe20000000800 */
[----:B------:R-:W-:Y:S01]  /*2da0*/  @!PT LDS RZ, [RZ] ;  /* 0x00000000fffff984 */ /* 0x000fe20000000800 */
[----:B------:R-:W-:Y:S01]  /*2db0*/  @!PT LDS RZ, [RZ] ;  /* 0x00000000fffff984 */ /* 0x000fe20000000800 */
[----:B------:R2:W-:Y:S06]  /*2dc0*/  MEMBAR.ALL.CTA ;  /* 0x0000000000007992 */ /* 0x0005ec0000008000 */
[----:B--2---:R-:W2:Y:S01]  /*2dd0*/  FENCE.VIEW.ASYNC.S ;  /* 0x00000000000073c6 */ /* 0x004ea20000000000 */
[----:B------:R-:W-:Y:S01]  /*2de0*/  SEL R11, R11, RZ, P1 ;  /* 0x000000ff0b0b7207 */ /* 0x000fe20000800000 */
[----:B--2---:R2:W-:Y:S01]  /*2df0*/  SYNCS.ARRIVE.TRANS64.RED.A1T0 RZ, [R0+URZ], RZ ;  /* 0x000000ff00ff79a7 */ /* 0x0045e200081004ff */
[----:B-1----:R-:W-:-:S02]  /*2e00*/  LOP3.LUT P3, RZ, R6, 0x1, RZ, 0xc0, !PT ;  /* 0x0000000106ff7812 */ /* 0x002fc4000786c0ff */
[----:B------:R-:W-:-:S04]  /*2e10*/  SEL R5, RZ, 0x1, P1 ;  /* 0x00000001ff057807 */ /* 0x000fc80000800000 */
[----:B------:R-:W-:Y:S02]  /*2e20*/  LOP3.LUT R10, R10, R5, RZ, 0x3c, !PT ;  /* 0x000000050a0a7212 */ /* 0x000fe400078e3cff */
[----:B--2---:R-:W-:-:S04]  /*2e30*/  SEL R0, RZ, 0x1, P0 ;  /* 0x00000001ff007807 */ /* 0x004fc80000000000 */
[----:B------:R-:W-:Y:S01]  /*2e40*/  LOP3.LUT R9, R9, R0, RZ, 0x3c, !PT ;  /* 0x0000000009097212 */ /* 0x000fe200078e3cff */
[----:B------:R-:W-:Y:S06]  /*2e50*/  @P3 BRA `(.L_x_53) ;  /* 0xfffffffc002c3947 */ /* 0x000fec000383ffff */
[----:B------:R-:W-:Y:S01]  /*2e60*/  ULEA UR5, UR6, UR37, 0x3 ;  /* 0x0000002506057291 */ /* 0x000fe2000f8e18ff */
[----:B------:R-:W-:-:S08]  /*2e70*/  SHF.L.U32 R3, R12, 0x1f, RZ ;  /* 0x0000001f0c037819 */ /* 0x000fd000000006ff */
[----:B------:R-:W1:Y:S02]  /*2e80*/  SYNCS.PHASECHK.TRANS64 P0, [UR5+0x100], R3 ;  /* 0x00010003ff0075a7 */ /* 0x000e640008001005 */
[----:B-1----:R-:W-:Y:S05]  /*2e90*/  @P0 BRA `(.L_x_54) ;  /* 0x0000000000080947 */ /* 0x002fea0003800000 */
[----:B------:R-:W1:Y:S02]  /*2ea0*/  SYNCS.PHASECHK.TRANS64.TRYWAIT P0, [UR5+0x100], R3 ;  /* 0x00010003ff0075a7 */ /* 0x000e640008001105 */
[----:B-1----:R-:W-:Y:S05]  /*2eb0*/  @!P0 BRA `(.L_x_55) ;  /* 0x0000005c009c8947 */ /* 0x002fea0003800000 */
.L_x_54:
[----:B------:R-:W-:-:S04]  /*2ec0*/  UIADD3 UR4, UPT, UPT, UR6, 0x1, URZ ;  /* 0x0000000106047890 */ /* 0x000fc8000fffe0ff */
[----:B------:R-:W-:-:S04]  /*2ed0*/  UISETP.NE.AND UP0, UPT, UR4, 0x2, UPT ;  /* 0x000000020400788c */ /* 0x000fc8000bf05270 */
[----:B------:R-:W-:Y:S02]  /*2ee0*/  USEL UR7, URZ, 0x1, UP0 ;  /* 0x00000001ff077887 */ /* 0x000fe40008000000 */
[----:B------:R-:W-:-:S04]  /*2ef0*/  USEL UR4, UR4, URZ, UP0 ;  /* 0x000000ff04047287 */ /* 0x000fc80008000000 */
[----:B------:R-:W-:Y:S01]  /*2f00*/  ULEA UR4, UR4, UR37, 0x3 ;  /* 0x0000002504047291 */ /* 0x000fe2000f8e18ff */
[----:B-1----:R-:W-:-:S04]  /*2f10*/  LOP3.LUT R3, R12, UR7, RZ, 0x3c, !PT ;  /* 0x000000070c037c12 */ /* 0x002fc8000f8e3cff */
[----:B------:R-:W-:-:S04]  /*2f20*/  SHF.L.U32 R0, R3, 0x1f, RZ ;  /* 0x0000001f03007819 */ /* 0x000fc800000006ff */
[----:B------:R-:W1:Y:S02]  /*2f30*/  SYNCS.PHASECHK.TRANS64 P0, [UR4+0x100], R0 ;  /* 0x00010000ff0075a7 */ /* 0x000e640008001004 */
[----:B-1----:R-:W-:Y:S05]  /*2f40*/  @P0 EXIT ;  /* 0x000000000000094d */ /* 0x002fea0003800000 */
[----:B------:R-:W-:Y:S02]  /*2f50*/  SHF.L.U32 R3, R3, 0x1f, RZ ;  /* 0x0000001f03037819 */ /* 0x000fe400000006ff */
[----:B------:R-:W-:-:S07]  /*2f60*/  MOV R0, UR4 ;  /* 0x0000000400007c02 */ /* 0x000fce0008000f00 */
.L_x_56:
[----:B-1----:R1:W2:Y:S02]  /*2f70*/  SYNCS.PHASECHK.TRANS64.TRYWAIT P0, [R0+URZ+0x100], R3 ;  /* 0x00010003000075a7 */ /* 0x0022a400080011ff */
[----:B--2---:R-:W-:Y:S05]  /*2f80*/  @!P0 NANOSLEEP.SYNCS 0x989680 ;  /* 0x009896800000895d */ /* 0x004fea0003900000 */
[----:B------:R-:W2:Y:S02]  /*2f90*/  @!P0 SYNCS.PHASECHK.TRANS64 P0, [R0+URZ+0x100], R3 ;  /* 0x00010003000085a7 */ /* 0x000ea400080010ff */
[----:B--2---:R-:W-:Y:S05]  /*2fa0*/  @P0 EXIT ;  /* 0x000000000000094d */ /* 0x004fea0003800000 */
[----:B------:R-:W-:Y:S05]  /*2fb0*/  BRA `(.L_x_56) ;  /* 0xfffffffc00ec7947 */ /* 0x000fea000383ffff */
.L_x_49:
[----:B------:R-:W-:-:S09]  /*2fc0*/  UISETP.NE.AND UP1, UPT, UR8, URZ, UPT ;  /* 0x000000ff0800728c */ /* 0x000fd2000bf25270 */
[----:B------:R-:W-:Y:S05]  /*2fd0*/  BRA.U UP1, `(.L_x_57) ;  /* 0x0000000d01787547 */ /* 0x000fea000b800000 */
[----:B------:R-:W-:Y:S01]  /*2fe0*/  UMOV UR4, 0x40 ;  /* 0x0000004000047882 */ /* 0x000fe20000000000 */
[----:B------:R-:W-:Y:S01]  /*2ff0*/  NOP ;  /* 0x0000000000007918 */ /* 0x000fe20000000000 */
[----:B------:R-:W-:Y:S01]  /*3000*/  ULEA UR4, UR37, UR4, 0x18 ;  /* 0x0000000425047291 */ /* 0x000fe2000f8ec0ff */
[----:B------:R-:W-:Y:S02]  /*3010*/  UMOV UR5, 0x400 ;  /* 0x0000040000057882 */ /* 0x000fe40000000000 */
[----:B------:R-:W-:-:S06]  /*3020*/  ULEA UR37, UR37, UR5, 0x18 ;  /* 0x0000000525257291 */ /* 0x000fcc000f8ec0ff */
[----:B------:R-:W1:Y:S02]  /*3030*/  LDS.U8 R0, [UR4+0x1c] ;  /* 0x00001c04ff007984 */ /* 0x000e640008000000 */
[----:B-1----:R-:W-:-:S13]  /*3040*/  ISETP.NE.AND P0, PT, R0, RZ, PT ;  /* 0x000000ff0000720c */ /* 0x002fda0003f05270 */
[----:B------:R-:W-:Y:S05]  /*3050*/  @P0 BRA `(.L_x_58) ;  /* 0x0000000000580947 */ /* 0x000fea0003800000 */
[----:B------:R-:W-:-:S13]  /*3060*/  ELECT P0, URZ, PT ;  /* 0x0000000000ff782f */ /* 0x000fda0003800000 */
[----:B------:R-:W-:Y:S05]  /*3070*/  @!P0 BRA `(.L_x_59) ;  /* 0x0000000000608947 */ /* 0x000fea0003800000 */
[----:B------:R-:W-:Y:S01]  /*3080*/  UMOV UR5, 0x10 ;  /* 0x0000001000057882 */ /* 0x000fe20000000000 */
[----:B------:R-:W-:Y:S01]  /*3090*/  HFMA2 R0, -RZ, RZ, 0, 5.9604644775390625e-08 ;  /* 0x00000001ff007431 */ /* 0x000fe200000001ff */
[----:B------:R-:W-:-:S03]  /*30a0*/  MOV R2, 0xffff ;  /* 0x0000ffff00027802 */ /* 0x000fc60000000f00 */
[----:B------:R-:W-:Y:S04]  /*30b0*/  DEPBAR.LE SB1, 0x36 ;  /* 0x00009d800000791a */ /* 0x000fe80000000000 */
[----:B------:R-:W1:Y:S02]  /*30c0*/  UTCATOMSWS.FIND_AND_SET.ALIGN UP0, UR5, UR5 ;  /* 0x00000005000575e3 */ /* 0x000e640008000800 */
[----:B-1----:R-:W-:Y:S01]  /*30d0*/  MOV R3, UR5 ;  /* 0x0000000500037c02 */ /* 0x002fe20008000f00 */
[----:B------:R-:W-:Y:S06]  /*30e0*/  BRA.U UP0, `(.L_x_60) ;  /* 0x0000000100187547 */ /* 0x000fec000b800000 */
.L_x_61:
[----:B------:R-:W-:Y:S05]  /*30f0*/  NANOSLEEP 0x64 ;  /* 0x000000640000795d */ /* 0x000fea0003800000 */
[----:B------:R-:W-:-:S05]  /*3100*/  UMOV UR5, 0x10 ;  /* 0x0000001000057882 */ /* 0x000fca0000000000 */
[----:B------:R-:W-:Y:S04]  /*3110*/  DEPBAR.LE SB1, 0x36 ;  /* 0x00009d800000791a */ /* 0x000fe80000000000 */
[----:B------:R-:W1:Y:S02]  /*3120*/  UTCATOMSWS.FIND_AND_SET.ALIGN UP0, UR5, UR5 ;  /* 0x00000005000575e3 */ /* 0x000e640008000800 */
[----:B-1----:R-:W-:Y:S01]  /*3130*/  MOV R3, UR5 ;  /* 0x0000000500037c02 */ /* 0x002fe20008000f00 */
[----:B------:R-:W-:Y:S05]  /*3140*/  BRA.U !UP0, `(.L_x_61) ;  /* 0xfffffffd08e87547 */ /* 0x000fea000b83ffff */
.L_x_60:
[-C--:B------:R-:W-:Y:S02]  /*3150*/  SHF.L.U32 R2, R2, R3.reuse, RZ ;  /* 0x0000000302027219 */ /* 0x080fe400000006ff */
[----:B------:R-:W-:Y:S01]  /*3160*/  SHF.L.U32 R0, R0, R3, RZ ;  /* 0x0000000300007219 */ /* 0x000fe200000006ff */
[----:B------:R-:W-:Y:S02]  /*3170*/  IMAD.SHL.U32 R3, R3, 0x20, RZ ;  /* 0x0000002003037824 */ /* 0x000fe400078e00ff */
[----:B------:R1:W-:Y:S04]  /*3180*/  ATOMS.OR RZ, [UR4+0x14], R2 ;  /* 0x00001402ffff798c */ /* 0x0003e8000b000004 */
[----:B------:R1:W-:Y:S04]  /*3190*/  ATOMS.OR RZ, [UR4+0x18], R0 ;  /* 0x00001800ffff798c */ /* 0x0003e8000b000004 */
[----:B------:R1:W-:Y:S01]  /*31a0*/  STS [UR37+0x1a0], R3 ;  /* 0x0001a003ff007988 */ /* 0x0003e20008000825 */
[----:B------:R-:W-:Y:S05]  /*31b0*/  BRA `(.L_x_59) ;  /* 0x0000000000107947 */ /* 0x000fea0003800000 */
.L_x_58:
[----:B------:R-:W-:Y:S02]  /*31c0*/  MOV R0, 0xffffffff ;  /* 0xffffffff00007802 */ /* 0x000fe40000000f00 */
[----:B------:R-:W-:-:S03]  /*31d0*/  MOV R2, 0x3200 ;  /* 0x0000320000027802 */ /* 0x000fc60000000f00 */
[----:B------:R1:W-:Y:S04]  /*31e0*/  STS [UR37+0x1a0], R0 ;  /* 0x0001a000ff007988 */ /* 0x0003e80008000825 */
[----:B-1-3-5:R-:W-:Y:S05]  /*31f0*/  CALL.REL.NOINC `($__internal_1_$__cuda_sm10x_tcgen05_guardrail_trap_phase_invalid_during_alloc) ;  /* 0x0000006000587944 */ /* 0x02afea0003c00000 */
.L_x_59:
[----:B------:R-:W-:Y:S05]  /*3200*/  WARPSYNC.ALL ;  /* 0x0000000000007948 */ /* 0x000fea0003800000 */
[----:B------:R-:W2:Y:S01]  /*3210*/  S2UR UR6, SR_CgaCtaId ;  /* 0x00000000000679c3 */ /* 0x000ea20000008800 */
[----:B------:R-:W-:Y:S01]  /*3220*/  UMOV UR4, 0x400 ;  /* 0x0000040000047882 */ /* 0x000fe20000000000 */
[----:B------:R-:W-:-:S06]  /*3230*/  NOP ;  /* 0x0000000000007918 */ /* 0x000fcc0000000000 */
[----:B------:R-:W-:Y:S06]  /*3240*/  BAR.ARV 0x6, 0xa0 ;  /* 0x0182800000007b1d */ /* 0x000fec0000002000 */
[----:B------:R-:W4:Y:S01]  /*3250*/  LDCU UR7, c[0x0][0x38c] ;  /* 0x00007180ff0777ac */ /* 0x000f220008000800 */
[----:B------:R-:W-:Y:S01]  /*3260*/  IMAD.MOV.U32 R11, RZ, RZ, 0x1 ;  /* 0x00000001ff0b7424 */ /* 0x000fe200078e00ff */
[----:B------:R-:W-:Y:S01]  /*3270*/  CS2R R8, SRZ ;  /* 0x0000000000087805 */ /* 0x000fe2000001ff00 */
[----:B------:R-:W-:Y:S01]  /*3280*/  IMAD.MOV.U32 R10, RZ, RZ, RZ ;  /* 0x000000ffff0a7224 */ /* 0x000fe200078e00ff */
[----:B------:R-:W-:Y:S01]  /*3290*/  UMOV UR17, URZ ;  /* 0x000000ff00117c82 */ /* 0x000fe20008000000 */
[----:B------:R-:W-:Y:S01]  /*32a0*/  UMOV UR16, URZ ;  /* 0x000000ff00107c82 */ /* 0x000fe20008000000 */
[----:B------:R-:W-:Y:S01]  /*32b0*/  UMOV UR22, 0x0 ;  /* 0x0000000000167882 */ /* 0x000fe20000000000 */
[----:B------:R-:W-:Y:S01]  /*32c0*/  UMOV UR23, 0x8208090 ;  /* 0x0820809000177882 */ /* 0x000fe20000000000 */
[----:B------:R-:W-:Y:S01]  /*32d0*/  UMOV UR20, 0x0 ;  /* 0x0000000000147882 */ /* 0x000fe20000000000 */
[----:B------:R-:W-:Y:S01]  /*32e0*/  UMOV UR21, 0x8208090 ;  /* 0x0820809000157882 */ /* 0x000fe20000000000 */
[----:B--2---:R-:W-:Y:S01]  /*32f0*/  ULEA UR6, UR6, UR4, 0x18 ;  /* 0x0000000406067291 */ /* 0x004fe2000f8ec0ff */
[----:B------:R-:W2:Y:S03]  /*3300*/  LDCU UR4, c[0x0][0x38c] ;  /* 0x00007180ff0477ac */ /* 0x000ea60008000800 */
[----:B------:R-:W-:-:S02]  /*3310*/  UIADD3 UR11, UPT, UPT, UR6, 0x20400, URZ ;  /* 0x00020400060b7890 */ /* 0x000fc4000fffe0ff */
[----:B----4-:R-:W-:-:S03]  /*3320*/  UIADD3 UR7, UPT, UPT, UR7, 0x3f, URZ ;  /* 0x0000003f07077890 */ /* 0x010fc6000fffe0ff */
[----:B-1----:R-:W1:Y:S01]  /*3330*/  LDS R0, [UR6+0x1a0] ;  /* 0x0001a006ff007984 */ /* 0x002e620008000800 */
[----:B------:R-:W-:Y:S02]  /*3340*/  UIADD3 UR18, UPT, UPT, UR6, 0x8400, URZ ;  /* 0x0000840006127890 */ /* 0x000fe4000fffe0ff */
[----:B------:R-:W-:Y:S02]  /*3350*/  USHF.R.S32.HI UR5, URZ, 0x1f, UR7 ;  /* 0x0000001fff057899 */ /* 0x000fe40008011407 */
[----:B------:R-:W-:Y:S02]  /*3360*/  USHF.R.U32.HI UR11, URZ, 0x4, UR11 ;  /* 0x00000004ff0b7899 */ /* 0x000fe4000801160b */
[----:B------:R-:W-:Y:S02]  /*3370*/  ULEA.HI UR5, UR5, UR7, URZ, 0x6 ;  /* 0x0000000705057291 */ /* 0x000fe4000f8f30ff */
[----:B------:R-:W-:Y:S02]  /*3380*/  USHF.R.U32.HI UR18, URZ, 0x4, UR18 ;  /* 0x00000004ff127899 */ /* 0x000fe40008011612 */
[----:B------:R-:W-:-:S02]  /*3390*/  USHF.R.S32.HI UR5, URZ, 0x6, UR5 ;  /* 0x00000006ff057899 */ /* 0x000fc40008011405 */
[----:B------:R-:W-:Y:S02]  /*33a0*/  ULOP3.LUT UR11, UR11, 0x3fff, URZ, 0xc0, !UPT ;  /* 0x00003fff0b0b7892 */ /* 0x000fe4000f8ec0ff */
[----:B------:R-:W-:Y:S02]  /*33b0*/  UISETP.LT.AND UP0, UPT, UR5, 0x1, UPT ;  /* 0x000000010500788c */ /* 0x000fe4000bf01270 */
[----:B------:R-:W-:Y:S02]  /*33c0*/  ULOP3.LUT UR18, UR18, 0x3fff, URZ, 0xc0, !UPT ;  /* 0x00003fff12127892 */ /* 0x000fe4000f8ec0ff */
[----:B------:R-:W-:Y:S02]  /*33d0*/  USEL UR10, UR5, 0x1, !UP0 ;  /* 0x00000001050a7887 */ /* 0x000fe4000c000000 */
[----:B------:R-:W-:Y:S02]  /*33e0*/  ULOP3.LUT UR11, UR11, 0x10000, URZ, 0xfc, !UPT ;  /* 0x000100000b0b7892 */ /* 0x000fe4000f8efcff */
[----:B------:R-:W-:-:S02]  /*33f0*/  UIADD3 UR10, UPT, UPT, -UR10, URZ, URZ ;  /* 0x000000ff0a0a7290 */ /* 0x000fc4000fffe1ff */
[----:B--2---:R-:W-:Y:S01]  /*3400*/  UISETP.GE.AND UP3, UPT, UR4, 0x1, UPT ;  /* 0x000000010400788c */ /* 0x004fe2000bf66270 */
[----:B-1----:R-:W-:-:S15]  /*3410*/  R2UR UR19, R0 ;  /* 0x00000000001372ca */ /* 0x002fde00000e0000 */
.L_x_68:
[----:B------:R-:W-:Y:S02]  /*3420*/  LEA R0, R10, UR6, 0x3 ;  /* 0x000000060a007c11 */ /* 0x000fe4000f8e18ff */
[----:B------:R-:W-:Y:S02]  /*3430*/  SHF.L.U32 R5, R9, 0x1f, RZ ;  /* 0x0000001f09057819 */ /* 0x000fe400000006ff */
[----:B------:R-:W-:Y:S01]  /*3440*/  PLOP3.LUT P0, PT, PT, PT, UP3, 0x80, 0x8 ;  /* 0x000000000008781c */ /* 0x000fe20003f0f038 */
[----:B------:R-:W-:Y:S01]  /*3450*/  VIADD R3, R0, 0x100 ;  /* 0x0000010000037836 */ /* 0x000fe20000000000 */
[----:B-1----:R-:W1:Y:S02]  /*3460*/  SYNCS.PHASECHK.TRANS64.TRYWAIT P1, [R0+URZ+0xf0], R5 ;  /* 0x0000f005000075a7 */ /* 0x002e6400080211ff */
[----:B-1--4-:R-:W-:Y:S09]  /*3470*/  @!P1 BRA `(.L_x_62) ;  /* 0x0000005800449947 */ /* 0x012ff20003800000 */
.L_x_146:
[----:B------:R-:W-:Y:S01]  /*3480*/  LEA R4, R10, UR6, 0x4 ;  /* 0x000000060a047c11 */ /* 0x000fe2000f8e20ff */
[----:B------:R-:W-:Y:S01]  /*3490*/  @UP3 ULEA UR4, UR16, UR6, 0x3 ;  /* 0x0000000610043291 */ /* 0x000fe2000f8e18ff */
[----:B------:R-:W-:Y:S01]  /*34a0*/  PLOP3.LUT P2, PT, PT, PT, PT, 0x80, 0x8 ;  /* 0x000000000008781c */ /* 0x000fe20003f4f070 */
[----:B------:R-:W-:Y:S01]  /*34b0*/  ULEA UR8, UR17, UR6, 0x3 ;  /* 0x0000000611087291 */ /* 0x000fe2000f8e18ff */
[----:B------:R-:W-:Y:S01]  /*34c0*/  PRMT R3, RZ, 0x654, R3 ;  /* 0x00000654ff037816 */ /* 0x000fe20000000003 */
[----:B------:R-:W-:Y:S01]  /*34d0*/  ULEA UR9, UR17, UR19, 0x7 ;  /* 0x0000001311097291 */ /* 0x000fe2000f8e38ff */
[----:B-1----:R-:W1:Y:S01]  /*34e0*/  LDS.128 R4, [R4+0x180] ;  /* 0x0001800004047984 */ /* 0x002e620000000c00 */
[----:B------:R-:W-:Y:S02]  /*34f0*/  @P0 SHF.L.U32 R2, R8, 0x1f, RZ ;  /* 0x0000001f08020819 */ /* 0x000fe400000006ff */
[----:B------:R-:W-:Y:S01]  /*3500*/  SHF.L.U32 R0, R11, 0x1f, RZ ;  /* 0x0000001f0b007819 */ /* 0x000fe200000006ff */
[----:B------:R-:W-:Y:S01]  /*3510*/  @!PT LDS RZ, [RZ] ;  /* 0x00000000fffff984 */ /* 0x000fe20000000800 */
[----:B------:R-:W-:Y:S01]  /*3520*/  @!PT LDS RZ, [RZ] ;  /* 0x00000000fffff984 */ /* 0x000fe20000000800 */
[----:B------:R-:W-:Y:S01]  /*3530*/  @!PT LDS RZ, [RZ] ;  /* 0x00000000fffff984 */ /* 0x000fe20000000800 */
[----:B------:R-:W-:Y:S01]  /*3540*/  @!PT LDS RZ, [RZ] ;  /* 0x00000000fffff984 */ /* 0x000fe20000000800 */
[----:B------:R2:W-:Y:S06]  /*3550*/  MEMBAR.ALL.CTA ;  /* 0x0000000000007992 */ /* 0x0005ec0000008000 */
[----:B--2---:R-:W2:Y:S02]  /*3560*/  FENCE.VIEW.ASYNC.S ;  /* 0x00000000000073c6 */ /* 0x004ea40000000000 */
[----:B--2---:R2:W-:Y:S01]  /*3570*/  SYNCS.ARRIVE.TRANS64.RED.A1T0 RZ, [R3+URZ], RZ ;  /* 0x000000ff03ff79a7 */ /* 0x0045e200081004ff */
[----:B------:R2:W4:Y:S01]  /*3580*/  @P0 SYNCS.PHASECHK.TRANS64.TRYWAIT P2, [UR4], R2 ;  /* 0x00000002ff0005a7 */ /* 0x0005220008041104 */
[----:B-1----:R-:W-:Y:S01]  /*3590*/  LOP3.LUT P1, RZ, R6, 0x1, RZ, 0xc0, !PT ;  /* 0x0000000106ff7812 */ /* 0x002fe2000782c0ff */
[----:B------:R-:W1:Y:S02]  /*35a0*/  SYNCS.PHASECHK.TRANS64.TRYWAIT P0, [UR8+0x130], R0 ;  /* 0x00013000ff0075a7 */ /* 0x000e640008001108 */
[----:B-12-4-:R-:W-:Y:S10]  /*35b0*/  @!P0 BRA `(.L_x_63) ;  /* 0x0000005800088947 */ /* 0x016ff40003800000 */
.L_x_148:
[----:B------:R-:W-:Y:S01]  /*35c0*/  IADD3 R10, PT, PT, R10, 0x1, RZ ;  /* 0x000000010a0a7810 */ /* 0x000fe20007ffe0ff */
[----:B------:R-:W-:Y:S06]  /*35d0*/  BRA.U !UP3, `(.L_x_64) ;  /* 0x000000010b987547 */ /* 0x000fec000b800000 */
[----:B------:R-:W-:Y:S01]  /*35e0*/  UPLOP3.LUT UP4, UPT, UPT, UPT, UPT, 0x40, 0x4 ;  /* 0x000000000004789c */ /* 0x000fe20003f8e870 */
[----:B------:R-:W-:Y:S01]  /*35f0*/  UMOV UR15, UR10 ;  /* 0x0000000a000f7c82 */ /* 0x000fe20008000000 */
[----:B------:R-:W-:Y:S01]  /*3600*/  UMOV UR14, UR5 ;  /* 0x00000005000e7c82 */ /* 0x000fe20008000000 */
[----:B------:R-:W-:-:S08]  /*3610*/  UMOV UR13, UR16 ;  /* 0x00000010000d7c82 */ /* 0x000fd00008000000 */
.L_x_67:
[----:B------:R-:W-:Y:S02]  /*3620*/  UIADD3 UR15, UPT, UPT, UR15, 0x1, URZ ;  /* 0x000000010f0f7890 */ /* 0x000fe4000fffe0ff */
[----:B--2---:R-:W-:Y:S02]  /*3630*/  ULEA UR7, UR13, UR6, 0x3 ;  /* 0x000000060d077291 */ /* 0x004fe4000f8e18ff */
[----:B------:R-:W-:Y:S01]  /*3640*/  UISETP.NE.AND UP0, UPT, UR15, URZ, UPT ;  /* 0x000000ff0f00728c */ /* 0x000fe2000bf05270 */
[----:B----4-:R-:W-:Y:S10]  /*3650*/  @P2 BRA `(.L_x_65) ;  /* 0x00000000000c2947 */ /* 0x010ff40003800000 */
[----:B-1----:R-:W-:Y:S04]  /*3660*/  SHF.L.U32 R3, R8, 0x1f, RZ ;  /* 0x0000001f08037819 */ /* 0x002fe800000006ff */
[----:B------:R-:W1:Y:S02]  /*3670*/  SYNCS.PHASECHK.TRANS64.TRYWAIT P0, [UR7], R3 ;  /* 0x00000003ff0075a7 */ /* 0x000e640008001107 */
[----:B-1----:R-:W-:Y:S05]  /*3680*/  @!P0 BRA `(.L_x_66) ;  /* 0x0000005400ec8947 */ /* 0x002fea0003800000 */
.L_x_65:
[----:B------:R-:W-:Y:S01]  /*3690*/  UISETP.NE.AND UP1, UPT, UR14, 0x1, UPT ;  /* 0x000000010e00788c */ /* 0x000fe2000bf25270 */
[----:B------:R-:W-:Y:S01]  /*36a0*/  PLOP3.LUT P2, PT, PT, PT, PT, 0x80, 0x8 ;  /* 0x000000000008781c */ /* 0x000fe20003f4f070 */
[----:B------:R-:W-:Y:S02]  /*36b0*/  UIADD3 UR16, UPT, UPT, UR13, 0x1, URZ ;  /* 0x000000010d107890 */ /* 0x000fe4000fffe0ff */
[----:B------:R-:W-:Y:S02]  /*36c0*/  ULEA UR24, UR13, UR18, 0x9 ;  /* 0x000000120d187291 */ /* 0x000fe4000f8e48ff */
[----:B------:R-:W-:Y:S01]  /*36d0*/  UISETP.NE.AND UP2, UPT, UR16, 0xc, UPT ;  /* 0x0000000c1000788c */ /* 0x000fe2000bf45270 */
[----:B------:R-:W-:Y:S01]  /*36e0*/  PLOP3.LUT P0, PT, PT, PT, UP1, 0x80, 0x8 ;  /* 0x000000000008781c */ /* 0x000fe20003f0f018 */
[----:B------:R-:W-:Y:S02]  /*36f0*/  ULEA UR26, UR13, UR11, 0x9 ;  /* 0x0000000b0d1a7291 */ /* 0x000fe4000f8e48ff */
[----:B------:R-:W-:Y:S02]  /*3700*/  USEL UR12, URZ, 0x1, UP2 ;  /* 0x00000001ff0c7887 */ /* 0x000fe40009000000 */
[----:B------:R-:W-:Y:S02]  /*3710*/  USEL UR16, UR16, URZ, UP2 ;  /* 0x000000ff10107287 */ /* 0x000fe40009000000 */
[----:B------:R-:W-:Y:S02]  /*3720*/  UIADD3 UR30, UPT, UPT, UR24, 0x100, URZ ;  /* 0x00000100181e7890 */ /* 0x000fe4000fffe0ff */
[----:B------:R-:W-:Y:S01]  /*3730*/  @UP1 ULEA UR4, UR16, UR6, 0x3 ;  /* 0x0000000610041291 */ /* 0x000fe2000f8e18ff */
[----:B------:R-:W-:Y:S01]  /*3740*/  LOP3.LUT R8, R8, UR12, RZ, 0x3c, !PT ;  /* 0x0000000c08087c12 */ /* 0x000fe2000f8e3cff */
[----:B------:R-:W-:Y:S02]  /*3750*/  UIADD3 UR28, UPT, UPT, UR26, 0x2, URZ ;  /* 0x000000021a1c7890 */ /* 0x000fe4000fffe0ff */
[----:B------:R-:W-:Y:S01]  /*3760*/  UIADD3 UR7, UPT, UPT, UR7, 0x60, URZ ;  /* 0x0000006007077890 */ /* 0x000fe2000fffe0ff */
[----:B-1----:R-:W-:Y:S01]  /*3770*/  @P0 SHF.L.U32 R0, R8, 0x1f, RZ ;  /* 0x0000001f08000819 */ /* 0x002fe200000006ff */
[----:B------:R-:W-:Y:S01]  /*3780*/  UMOV UR25, 0x40004040 ;  /* 0x4000404000197882 */ /* 0x000fe20000000000 */
[----:B------:R-:W-:Y:S01]  /*3790*/  UMOV UR27, 0x80004020 ;  /* 0x80004020001b7882 */ /* 0x000fe20000000000 */
[----:B------:R-:W-:Y:S01]  /*37a0*/  UMOV UR31, 0x40004040 ;  /* 0x40004040001f7882 */ /* 0x000fe20000000000 */
[----:B------:R2:W4:Y:S01]  /*37b0*/  @P0 SYNCS.PHASECHK.TRANS64.TRYWAIT P2, [UR4], R0 ;  /* 0x00000000ff0005a7 */ /* 0x0005220008041104 */
[----:B------:R-:W-:Y:S01]  /*37c0*/  UIADD3 UR14, UPT, UPT, UR14, -0x1, URZ ;  /* 0xffffffff0e0e7890 */ /* 0x000fe2000fffe0ff */
[----:B------:R2:W-:Y:S01]  /*37d0*/  UTCQMMA gdesc[UR24], gdesc[UR26], tmem[UR9], tmem[UR22], idesc[UR23], UP4 ;  /* 0x00ff161a180075ea */ /* 0x0005e2000a000309 */
[----:B------:R-:W-:Y:S01]  /*37e0*/  UPLOP3.LUT UP4, UPT, UPT, UPT, UPT, 0x80, 0x8 ;  /* 0x000000000008789c */ /* 0x000fe20003f8f070 */
[----:B------:R-:W-:Y:S01]  /*37f0*/  UMOV UR29, 0x80004020 ;  /* 0x80004020001d7882 */ /* 0x000fe20000000000 */
[----:B------:R-:W-:Y:S01]  /*3800*/  UMOV UR13, UR16 ;  /* 0x00000010000d7c82 */ /* 0x000fe20008000000 */
[----:B------:R2:W-:Y:S01]  /*3810*/  UTCQMMA gdesc[UR30], gdesc[UR28], tmem[UR9], tmem[UR20], idesc[UR21], UPT ;  /* 0x00ff141c1e0075ea */ /* 0x0005e2000b800309 */
[----:B------:R2:W-:Y:S01]  /*3820*/  UTCBAR [UR7], URZ ;  /* 0x000000ff070073e9 */ /* 0x0005e200080000ff */
[----:B------:R-:W-:Y:S06]  /*3830*/  BRA.U UP0, `(.L_x_67) ;  /* 0xfffffffd00787547 */ /* 0x000fec000b83ffff */
.L_x_64:
[----:B------:R-:W-:Y:S01]  /*3840*/  UIADD3 UR17, UPT, UPT, UR17, 0x1, URZ ;  /* 0x0000000111117890 */ /* 0x000fe2000fffe0ff */
[C---:B------:R-:W-:Y:S01]  /*3850*/  ISETP.NE.AND P0, PT, R10.reuse, 0x2, PT ;  /* 0x000000020a00780c */ /* 0x040fe20003f05270 */
[----:B------:R-:W-:Y:S02]  /*3860*/  UIADD3 UR8, UPT, UPT, UR8, 0x110, URZ ;  /* 0x0000011008087890 */ /* 0x000fe4000fffe0ff */
[----:B------:R-:W-:Y:S01]  /*3870*/  UISETP.NE.AND UP0, UPT, UR17, 0x4, UPT ;  /* 0x000000041100788c */ /* 0x000fe2000bf05270 */
[----:B-12---:R-:W-:Y:S02]  /*3880*/  SEL R0, RZ, 0x1, P0 ;  /* 0x00000001ff007807 */ /* 0x006fe40000000000 */
[----:B------:R-:W-:Y:S01]  /*3890*/  SEL R10, R10, RZ, P0 ;  /* 0x000000ff0a0a7207 */ /* 0x000fe20000000000 */
[----:B------:R-:W-:Y:S01]  /*38a0*/  USEL UR4, URZ, 0x1, UP0 ;  /* 0x00000001ff047887 */ /* 0x000fe20008000000 */
[----:B------:R-:W-:Y:S01]  /*38b0*/  LOP3.LUT R9, R9, R0, RZ, 0x3c, !PT ;  /* 0x0000000009097212 */ /* 0x000fe200078e3cff */
[----:B------:R-:W-:Y:S01]  /*38c0*/  USEL UR17, UR17, URZ, UP0 ;  /* 0x000000ff11117287 */ /* 0x000fe20008000000 */
[----:B------:R1:W-:Y:S03]  /*38d0*/  UTCBAR [UR8], URZ ;  /* 0x000000ff080073e9 */ /* 0x0003e600080000ff */
[----:B------:R-:W-:Y:S01]  /*38e0*/  LOP3.LUT R11, R11, UR4, RZ, 0x3c, !PT ;  /* 0x000000040b0b7c12 */ /* 0x000fe2000f8e3cff */
[----:B------:R-:W-:Y:S07]  /*38f0*/  @P1 BRA `(.L_x_68) ;  /* 0xfffffff800c81947 */ /* 0x000fee000383ffff */
[----:B------:R-:W2:Y:S01]  /*3900*/  S2UR UR4, SR_CgaCtaId ;  /* 0x00000000000479c3 */ /* 0x000ea20000008800 */
[----:B------:R-:W-:Y:S01]  /*3910*/  ELECT P0, URZ, PT ;  /* 0x0000000000ff782f */ /* 0x000fe20003800000 */
[----:B------:R-:W-:Y:S01]  /*3920*/  IMAD.MOV.U32 R0, RZ, RZ, 0x1 ;  /* 0x00000001ff007424 */ /* 0x000fe200078e00ff */
[----:B------:R-:W-:Y:S01]  /*3930*/  UIADD3 UR6, UPT, UPT, UR6, 0x130, URZ ;  /* 0x0000013006067890 */ /* 0x000fe2000fffe0ff */
[----:B------:R-:W-:Y:S01]  /*3940*/  SHF.L.U32 R3, R11, 0x1f, RZ ;  /* 0x0000001f0b037819 */ /* 0x000fe200000006ff */
[----:B------:R-:W-:-:S03]  /*3950*/  UMOV UR5, 0x40 ;  /* 0x0000004000057882 */ /* 0x000fc60000000000 */
[----:B------:R-:W-:Y:S01]  /*3960*/  UVIRTCOUNT.DEALLOC.SMPOOL 0x80 ;  /* 0x000000800000784c */ /* 0x000fe20000000000 */
[----:B--2---:R-:W-:Y:S02]  /*3970*/  ULEA UR4, UR4, UR5, 0x18 ;  /* 0x0000000504047291 */ /* 0x004fe4000f8ec0ff */
[----:B------:R-:W-:-:S07]  /*3980*/  ULEA UR5, UR17, UR6, 0x3 ;  /* 0x0000000611057291 */ /* 0x000fce000f8e18ff */
[----:B------:R2:W-:Y:S02]  /*3990*/  @P0 STS.U8 [UR4+0x1c], R0 ;  /* 0x00001c00ff000988 */ /* 0x0005e40008000004 */
[----:B------:R-:W3:Y:S02]  /*39a0*/  SYNCS.PHASECHK.TRANS64.TRYWAIT P0, [UR5], R3 ;  /* 0x00000003ff0075a7 */ /* 0x000ee40008001105 */
[----:B--23--:R-:W-:Y:S05]  /*39b0*/  @!P0 BRA `(.L_x_69) ;  /* 0x0000005400388947 */ /* 0x00cfea0003800000 */
.L_x_151:
[----:B------:R-:W-:-:S04]  /*39c0*/  UIADD3 UR7, UPT, UPT, UR17, 0x1, URZ ;  /* 0x0000000111077890 */ /* 0x000fc8000fffe0ff */
[----:B------:R-:W-:-:S04]  /*39d0*/  UISETP.NE.AND UP0, UPT, UR7, 0x4, UPT ;  /* 0x000000040700788c */ /* 0x000fc8000bf05270 */
[----:B-1----:R-:W-:Y:S02]  /*39e0*/  USEL UR8, URZ, 0x1, UP0 ;  /* 0x00000001ff087887 */ /* 0x002fe40008000000 */
[----:B------:R-:W-:-:S04]  /*39f0*/  USEL UR7, UR7, URZ, UP0 ;  /* 0x000000ff07077287 */ /* 0x000fc80008000000 */
[----:B------:R-:W-:Y:S01]  /*3a00*/  ULEA UR5, UR7, UR6, 0x3 ;  /* 0x0000000607057291 */ /* 0x000fe2000f8e18ff */
[----:B------:R-:W-:-:S04]  /*3a10*/  LOP3.LUT R2, R11, UR8, RZ, 0x3c, !PT ;  /* 0x000000080b027c12 */ /* 0x000fc8000f8e3cff */
[----:B--2---:R-:W-:-:S04]  /*3a20*/  SHF.L.U32 R3, R2, 0x1f, RZ ;  /* 0x0000001f02037819 */ /* 0x004fc800000006ff */
[----:B------:R-:W1:Y:S02]  /*3a30*/  SYNCS.PHASECHK.TRANS64.TRYWAIT P0, [UR5], R3 ;  /* 0x00000003ff0075a7 */ /* 0x000e640008001105 */
[----:B-1----:R-:W-:Y:S05]  /*3a40*/  @!P0 BRA `(.L_x_70) ;  /* 0x00000054002c8947 */ /* 0x002fea0003800000 */
.L_x_153:
        /* <DEDUP_REMOVED lines=9> */
.L_x_155:
[----:B------:R-:W-:-:S04]  /*3ae0*/  UIADD3 UR7, UPT, UPT, UR7, 0x1, URZ ;  /* 0x0000000107077890 */ /* 0x000fc8000fffe0ff */
[----:B------:R-:W-:-:S04]  /*3af0*/  UISETP.NE.AND UP0, UPT, UR7, 0x4, UPT ;  /* 0x000000040700788c */ /* 0x000fc8000bf05270 */
[----:B------:R-:W-:Y:S02]  /*3b00*/  USEL UR5, URZ, 0x1, UP0 ;  /* 0x00000001ff057887 */ /* 0x000fe40008000000 */
[----:B------:R-:W-:-:S04]  /*3b10*/  USEL UR7, UR7, URZ, UP0 ;  /* 0x000000ff07077287 */ /* 0x000fc80008000000 */
[----:B------:R-:W-:Y:S01]  /*3b20*/  ULEA UR7, UR7, UR6, 0x3 ;  /* 0x0000000607077291 */ /* 0x000fe2000f8e18ff */
[----:B-1----:R-:W-:-:S04]  /*3b30*/  LOP3.LUT R3, R2, UR5, RZ, 0x3c, !PT ;  /* 0x0000000502037c12 */ /* 0x002fc8000f8e3cff */
[----:B------:R-:W-:-:S04]  /*3b40*/  SHF.L.U32 R3, R3, 0x1f, RZ ;  /* 0x0000001f03037819 */ /* 0x000fc800000006ff */
[----:B------:R-:W1:Y:S02]  /*3b50*/  SYNCS.PHASECHK.TRANS64.TRYWAIT P0, [UR7], R3 ;  /* 0x00000003ff0075a7 */ /* 0x000e640008001107 */
[----:B-1----:R-:W-:Y:S05]  /*3b60*/  @!P0 BRA `(.L_x_72) ;  /* 0x0000005400148947 */ /* 0x002fea0003800000 */
.L_x_157:
[----:B------:R-:W-:Y:S01]  /*3b70*/  NOP ;  /* 0x0000000000007918 */ /* 0x000fe20000000000 */
[----:B-1----:R-:W1:Y:S01]  /*3b80*/  LDS R0, [UR4+0x14] ;  /* 0x00001404ff007984 */ /* 0x002e620008000800 */
[----:B------:R-:W-:Y:S01]  /*3b90*/  ULOP3.LUT UR6, UR19, 0xffff, URZ, 0xc0, !UPT ;  /* 0x0000ffff13067892 */ /* 0x000fe2000f8ec0ff */
[----:B------:R-:W-:Y:S01]  /*3ba0*/  UMOV UR8, 0xffff ;  /* 0x0000ffff00087882 */ /* 0x000fe20000000000 */
[----:B------:R-:W-:Y:S02]  /*3bb0*/  UMOV UR5, 0x1 ;  /* 0x0000000100057882 */ /* 0x000fe40000000000 */
[----:B------:R-:W-:-:S04]  /*3bc0*/  USHF.R.U32.HI UR6, URZ, 0x5, UR6 ;  /* 0x00000005ff067899 */ /* 0x000fc80008011606 */
[----:B------:R-:W-:Y:S02]  /*3bd0*/  USHF.L.U32 UR8, UR8, UR6, URZ ;  /* 0x0000000608087299 */ /* 0x000fe400080006ff */
[----:B------:R-:W-:-:S04]  /*3be0*/  USHF.L.U32 UR5, UR5, UR6, URZ ;  /* 0x0000000605057299 */ /* 0x000fc800080006ff */
[----:B-1----:R-:W-:-:S04]  /*3bf0*/  LOP3.LUT R0, R0, UR8, RZ, 0xc0, !PT ;  /* 0x0000000800007c12 */ /* 0x002fc8000f8ec0ff */
[----:B------:R-:W-:-:S13]  /*3c00*/  ISETP.NE.AND P0, PT, R0, UR8, PT ;  /* 0x0000000800007c0c */ /* 0x000fda000bf05270 */
[----:B------:R-:W-:Y:S05]  /*3c10*/  @P0 BRA `(.L_x_73) ;  /* 0x0000000000580947 */ /* 0x000fea0003800000 */
[----:B------:R-:W1:Y:S02]  /*3c20*/  LDS R0, [UR4+0x18] ;  /* 0x00001804ff007984 */ /* 0x000e640008000800 */
[----:B-1----:R-:W-:-:S04]  /*3c30*/  LOP3.LUT R0, R0, UR5, RZ, 0xc0, !PT ;  /* 0x0000000500007c12 */ /* 0x002fc8000f8ec0ff */
[----:B------:R-:W-:-:S13]  /*3c40*/  ISETP.NE.AND P0, PT, R0, UR5, PT ;  /* 0x0000000500007c0c */ /* 0x000fda000bf05270 */
[----:B------:R-:W-:Y:S05]  /*3c50*/  @P0 BRA `(.L_x_74) ;  /* 0x00000000003c0947 */ /* 0x000fea0003800000 */
[----:B------:R-:W1:Y:S01]  /*3c60*/  S2R R2, SR_LANEID ;  /* 0x0000000000027919 */ /* 0x000e620000000000 */
[----:B------:R-:W-:Y:S01]  /*3c70*/  ULOP3.LUT UR8, URZ, UR8, URZ, 0x33, !UPT ;  /* 0x00000008ff087292 */ /* 0x000fe2000f8e33ff */
[----:B------:R-:W-:Y:S01]  /*3c80*/  LOP3.LUT R4, RZ, UR5, RZ, 0x33, !PT ;  /* 0x00000005ff047c12 */ /* 0x000fe2000f8e33ff */
[----:B------:R-:W-:Y:S02]  /*3c90*/  VOTEU.ANY UR7, UPT, PT ;  /* 0x0000000000077886 */ /* 0x000fe400038e0100 */
[----:B------:R-:W-:Y:S01]  /*3ca0*/  UFLO.U32 UR7, UR7 ;  /* 0x00000007000772bd */ /* 0x000fe200080e0000 */
[----:B------:R-:W2:Y:S01]  /*3cb0*/  REDUX UR5, R4 ;  /* 0x00000000040573c4 */ /* 0x000ea20000000000 */
[----:B------:R-:W-:-:S06]  /*3cc0*/  IMAD.U32 R0, RZ, RZ, UR8 ;  /* 0x00000008ff007e24 */ /* 0x000fcc000f8e00ff */
[----:B------:R3:W-:Y:S01]  /*3cd0*/  UTCATOMSWS.AND URZ, UR8 ;  /* 0x0000000800ff79e3 */ /* 0x0007e20008000000 */
[----:B------:R-:W4:Y:S01]  /*3ce0*/  REDUX UR6, R0 ;  /* 0x00000000000673c4 */ /* 0x000f220000000000 */
[----:B-1----:R-:W-:Y:S01]  /*3cf0*/  ISETP.EQ.U32.AND P0, PT, R2, UR7, PT ;  /* 0x0000000702007c0c */ /* 0x002fe2000bf02070 */
[----:B--2---:R-:W-:Y:S01]  /*3d00*/  IMAD.U32 R2, RZ, RZ, UR5 ;  /* 0x00000005ff027e24 */ /* 0x004fe2000f8e00ff */
[----:B----4-:R-:W-:-:S11]  /*3d10*/  MOV R3, UR6 ;  /* 0x0000000600037c02 */ /* 0x010fd60008000f00 */
[----:B------:R3:W-:Y:S04]  /*3d20*/  @P0 ATOMS.AND RZ, [UR4+0x14], R3 ;  /* 0x00001403ffff098c */ /* 0x0007e8000a800004 */
[----:B------:R3:W-:Y:S01]  /*3d30*/  @P0 ATOMS.AND RZ, [UR4+0x18], R2 ;  /* 0x00001802ffff098c */ /* 0x0007e2000a800004 */
[----:B------:R-:W-:Y:S05]  /*3d40*/  BRA `(.L_x_75) ;  /* 0x0000000000147947 */ /* 0x000fea0003800000 */
.L_x_74:
[----:B------:R-:W-:Y:S02]  /*3d50*/  MOV R2, 0x3d70 ;  /* 0x00003d7000027802 */ /* 0x000fe40000000f00 */
[----:B----45:R-:W-:Y:S05]  /*3d60*/  CALL.REL.NOINC `($__internal_0_$__cuda_sm10x_tcgen05_guardrail_trap_col_being_dealloced_not_returned_by_alloc) ;  /* 0x0000005400707944 */ /* 0x030fea0003c00000 */
[----:B------:R-:W-:Y:S05]  /*3d70*/  BRA `(.L_x_75) ;  /* 0x0000000000087947 */ /* 0x000fea0003800000 */
.L_x_73:
[----:B------:R-:W-:Y:S02]  /*3d80*/  MOV R2, 0x3da0 ;  /* 0x00003da000027802 */ /* 0x000fe40000000f00 */
[----:B----45:R-:W-:Y:S05]  /*3d90*/  CALL.REL.NOINC `($__internal_2_$__cuda_sm10x_tcgen05_guardrail_trap_unallocated_columns_being_dealloced) ;  /* 0x00000054007c7944 */ /* 0x030fea0003c00000 */
.L_x_75:
[----:B------:R-:W-:Y:S01]  /*3da0*/  NOP ;  /* 0x0000000000007918 */ /* 0x000fe20000000000 */
[----:B---3--:R-:W-:Y:S05]  /*3db0*/  EXIT ;  /* 0x000000000000794d */ /* 0x008fea0003800000 */
.L_x_57:
[----:B------:R-:W-:-:S09]  /*3dc0*/  UISETP.NE.OR UP2, UPT, UR8, 0x3, !UP2 ;  /* 0x000000030800788c */ /* 0x000fd2000d745670 */
[----:B------:R-:W-:Y:S05]  /*3dd0*/  BRA.U UP2, `(.L_x_76) ;  /* 0x0000000d02407547 */ /* 0x000fea000b800000 */
[----:B------:R-:W1:Y:S01]  /*3de0*/  LDC R0, c[0x0][0xb30] ;  /* 0x0002cc00ff007b82 */ /* 0x000e620000000800 */
[----:B------:R-:W2:Y:S01]  /*3df0*/  LDCU.64 UR8, c[0x0][0x888] ;  /* 0x00011100ff0877ac */ /* 0x000ea20008000a00 */
[----:B------:R-:W-:Y:S02]  /*3e00*/  HFMA2 R29, -RZ, RZ, 0, 0 ;  /* 0x00000000ff1d7431 */ /* 0x000fe400000001ff */
[----:B------:R-:W-:Y:S01]  /*3e10*/  IMAD.MOV.U32 R31, RZ, RZ, 0x1 ;  /* 0x00000001ff1f7424 */ /* 0x000fe200078e00ff */
[----:B------:R-:W-:Y:S01]  /*3e20*/  MOV R23, 0x2000 ;  /* 0x0000200000177802 */ /* 0x000fe20000000f00 */
[----:B------:R-:W4:Y:S01]  /*3e30*/  LDCU.64 UR4, c[0x0][0x890] ;  /* 0x00011200ff0477ac */ /* 0x000f220008000a00 */
[----:B------:R-:W-:Y:S01]  /*3e40*/  IMAD.MOV.U32 R30, RZ, RZ, RZ ;  /* 0x000000ffff1e7224 */ /* 0x000fe200078e00ff */
[----:B------:R-:W3:Y:S01]  /*3e50*/  LDC R19, c[0x0][0x370] ;  /* 0x0000dc00ff137b82 */ /* 0x000ee20000000800 */
[----:B------:R-:W-:Y:S01]  /*3e60*/  UMOV UR7, 0x400 ;  /* 0x0000040000077882 */ /* 0x000fe20000000000 */
[----:B------:R-:W-:-:S02]  /*3e70*/  UPLOP3.LUT UP1, UPT, UPT, UPT, UPT, 0x40, 0x4 ;  /* 0x000000000004789c */ /* 0x000fc40003f2e870 */
[----:B------:R-:W-:-:S04]  /*3e80*/  ULEA UR7, UR37, UR7, 0x18 ;  /* 0x0000000725077291 */ /* 0x000fc8000f8ec0ff */
[----:B------:R-:W3:Y:S01]  /*3e90*/  LDC R2, c[0x0][0xb0c] ;  /* 0x0002c300ff027b82 */ /* 0x000ee20000000800 */
[----:B------:R-:W-:Y:S02]  /*3ea0*/  UIADD3 UR13, UPT, UPT, UR7, 0xc8, URZ ;  /* 0x000000c8070d7890 */ /* 0x000fe4000fffe0ff */
[----:B--2---:R-:W-:Y:S02]  /*3eb0*/  UISETP.NE.U32.AND UP2, UPT, UR8, URZ, UPT ;  /* 0x000000ff0800728c */ /* 0x004fe4000bf45070 */
[----:B------:R-:W-:Y:S02]  /*3ec0*/  UIADD3 UR17, UPT, UPT, UR7, 0xc0, URZ ;  /* 0x000000c007117890 */ /* 0x000fe4000fffe0ff */
[----:B----4-:R-:W-:Y:S01]  /*3ed0*/  UISETP.NE.U32.AND UP3, UPT, UR4, URZ, UPT ;  /* 0x000000ff0400728c */ /* 0x010fe2000bf65070 */
[----:B------:R-:W2:Y:S01]  /*3ee0*/  LDC R18, c[0x0][0xb20] ;  /* 0x0002c800ff127b82 */ /* 0x000ea20000000800 */
[----:B-1----:R-:W-:Y:S01]  /*3ef0*/  ISETP.NE.AND P1, PT, R0, 0x1, PT ;  /* 0x000000010000780c */ /* 0x002fe20003f25270 */
[----:B------:R-:W-:-:S02]  /*3f00*/  UISETP.NE.AND.EX UP2, UPT, UR9, URZ, UPT, UP2 ;  /* 0x000000ff0900728c */ /* 0x000fc4000bf45320 */
[----:B------:R-:W-:Y:S02]  /*3f10*/  UPRMT UR13, UR37, 0x654, UR13 ;  /* 0x00000654250d7896 */ /* 0x000fe4000800000d */
[----:B------:R-:W-:Y:S02]  /*3f20*/  UISETP.NE.AND.EX UP3, UPT, UR5, URZ, UPT, UP3 ;  /* 0x000000ff0500728c */ /* 0x000fe4000bf65330 */
[----:B------:R-:W1:Y:S08]  /*3f30*/  LDC.64 R32, c[0x0][0x348] ;  /* 0x0000d200ff207b82 */ /* 0x000e700000000a00 */
[----:B------:R-:W4:Y:S08]  /*3f40*/  LDC.64 R16, c[0x0][0xb10] ;  /* 0x0002c400ff107b82 */ /* 0x000f300000000a00 */
[----:B------:R-:W1:Y:S08]  /*3f50*/  LDC.64 R6, c[0x0][0xb18] ;  /* 0x0002c600ff067b82 */ /* 0x000e700000000a00 */
[----:B------:R-:W1:Y:S08]  /*3f60*/  LDC.64 R4, c[0x0][0xb28] ;  /* 0x0002ca00ff047b82 */ /* 0x000e700000000a00 */
[----:B--23--:R-:W1:Y:S02]  /*3f70*/  LDC R22, c[0x0][0x374] ;  /* 0x0000dd00ff167b82 */ /* 0x00ce640000000800 */
.L_x_85:
[C---:B------:R-:W-:Y:S02]  /*3f80*/  LEA R0, R30.reuse, UR7, 0x3 ;  /* 0x000000071e007c11 */ /* 0x040fe4000f8e18ff */
[----:B------:R-:W-:Y:S02]  /*3f90*/  SHF.L.U32 R3, R29, 0x1f, RZ ;  /* 0x0000001f1d037819 */ /* 0x000fe400000006ff */
[----:B------:R-:W-:Y:S02]  /*3fa0*/  LEA R24, R30, UR7, 0x4 ;  /* 0x000000071e187c11 */ /* 0x000fe4000f8e20ff */
[----:B--2---:R-:W2:Y:S02]  /*3fb0*/  SYNCS.PHASECHK.TRANS64.TRYWAIT P0, [R0+URZ+0xf0], R3 ;  /* 0x0000f003000075a7 */ /* 0x004ea400080011ff */
[----:B--2---:R-:W-:Y:S05]  /*3fc0*/  @!P0 BRA `(.L_x_77) ;  /* 0x0000005000148947 */ /* 0x004fea0003800000 */
.L_x_158:
[----:B------:R-:W-:Y:S01]  /*3fd0*/  ISETP.GE.AND P0, PT, R72, 0x1, PT ;  /* 0x000000014800780c */ /* 0x000fe20003f06270 */
[----:B------:R-:W3:Y:S01]  /*3fe0*/  LDS.128 R24, [R24+0x180] ;  /* 0x0001800018187984 */ /* 0x000ee20000000c00 */
[----:B--2---:R-:W-:Y:S01]  /*3ff0*/  VIADD R0, R0, 0x100 ;  /* 0x0000010000007836 */ /* 0x004fe20000000000 */
[----:B------:R-:W-:Y:S01]  /*4000*/  @!PT LDS RZ, [RZ] ;  /* 0x00000000fffff984 */ /* 0x000fe20000000800 */
[----:B------:R-:W-:Y:S01]  /*4010*/  @!PT LDS RZ, [RZ] ;  /* 0x00000000fffff984 */ /* 0x000fe20000000800 */
[----:B------:R-:W-:Y:S01]  /*4020*/  @!PT LDS RZ, [RZ] ;  /* 0x00000000fffff984 */ /* 0x000fe20000000800 */
[----:B------:R-:W-:Y:S01]  /*4030*/  @!PT LDS RZ, [RZ] ;  /* 0x00000000fffff984 */ /* 0x000fe20000000800 */
[----:B------:R2:W-:Y:S06]  /*4040*/  MEMBAR.ALL.CTA ;  /* 0x0000000000007992 */ /* 0x0005ec0000008000 */
[----:B--2---:R-:W2:Y:S01]  /*4050*/  FENCE.VIEW.ASYNC.S ;  /* 0x00000000000073c6 */ /* 0x004ea20000000000 */
[----:B------:R-:W-:Y:S04]  /*4060*/  PRMT R0, RZ, 0x654, R0 ;  /* 0x00000654ff007816 */ /* 0x000fe80000000000 */
[----:B--2---:R2:W-:Y:S01]  /*4070*/  SYNCS.ARRIVE.TRANS64.RED.A1T0 RZ, [R0+URZ], RZ ;  /* 0x000000ff00ff79a7 */ /* 0x0045e200081004ff */
[----:B---3--:R-:W-:Y:S11]  /*4080*/  LOP3.LUT P3, RZ, R26, 0x1, RZ, 0xc0, !PT ;  /* 0x000000011aff7812 */ /* 0x008ff6000786c0ff */
[----:B------:R-:W-:Y:S02]  /*4090*/  @!UPT UIADD3 URZ, UPT, UPT, URZ, URZ, URZ ;  /* 0x000000fffffff290 */ /* 0x000fe4000fffe0ff */
[----:B------:R-:W-:Y:S02]  /*40a0*/  @P3 MOV R13, R24 ;  /* 0x00000018000d3202 */ /* 0x000fe40000000f00 */
[----:B------:R-:W-:Y:S01]  /*40b0*/  @P3 LOP3.LUT R8, R25, 0xffff, RZ, 0xc0, !PT ;  /* 0x0000ffff19083812 */ /* 0x000fe200078ec0ff */
[----:B--2---:R-:W-:Y:S06]  /*40c0*/  @!P0 BRA `(.L_x_78) ;  /* 0x0000000000a48947 */ /* 0x004fec0003800000 */
[----:B-1----:R-:W-:Y:S01]  /*40d0*/  IMAD.HI.U32 R35, R22, R7, RZ ;  /* 0x0000000716237227 */ /* 0x002fe200078e00ff */
[----:B------:R-:W-:Y:S02]  /*40e0*/  ISETP.NE.AND P0, PT, R6, 0x1, PT ;  /* 0x000000010600780c */ /* 0x000fe40003f05270 */
[----:B------:R-:W-:Y:S01]  /*40f0*/  ISETP.NE.AND P2, PT, R72, 0x1, PT ;  /* 0x000000014800780c */ /* 0x000fe20003f45270 */
[----:B----4-:R-:W-:Y:S01]  /*4100*/  IMAD.HI.U32 R34, R19, R16, RZ ;  /* 0x0000001013227227 */ /* 0x010fe200078e00ff */
[----:B------:R-:W-:Y:S02]  /*4110*/  SHF.R.U32.HI R35, RZ, R18, R35 ;  /* 0x00000012ff237219 */ /* 0x000fe40000011623 */
[----:B------:R-:W-:Y:S01]  /*4120*/  ISETP.NE.AND P4, PT, R2, 0x1, PT ;  /* 0x000000010200780c */ /* 0x000fe20003f85270 */
[----:B------:R-:W-:Y:S01]  /*4130*/  IMAD.HI.U32 R36, R13, R16, RZ ;  /* 0x000000100d247227 */ /* 0x000fe200078e00ff */
[----:B------:R-:W-:Y:S02]  /*4140*/  SHF.R.U32.HI R34, RZ, R17, R34 ;  /* 0x00000011ff227219 */ /* 0x000fe40000011622 */
[----:B------:R-:W-:Y:S01]  /*4150*/  SEL R3, R22, R35, !P0 ;  /* 0x0000002316037207 */ /* 0x000fe20004000000 */
[C---:B------:R-:W-:Y:S01]  /*4160*/  IMAD.HI.U32 R35, R8.reuse, R7, RZ ;  /* 0x0000000708237227 */ /* 0x040fe200078e00ff */
[----:B------:R-:W-:Y:S02]  /*4170*/  SEL R11, R19, R34, !P4 ;  /* 0x00000022130b7207 */ /* 0x000fe40006000000 */
[----:B------:R-:W-:Y:S01]  /*4180*/  SHF.R.U32.HI R36, RZ, R17, R36 ;  /* 0x00000011ff247219 */ /* 0x000fe20000011624 */
[----:B------:R-:W-:Y:S01]  /*4190*/  IMAD.HI.U32 R38, R3, R4, RZ ;  /* 0x0000000403267227 */ /* 0x000fe200078e00ff */
[----:B------:R-:W-:Y:S03]  /*41a0*/  SHF.R.U32.HI R35, RZ, R18, R35 ;  /* 0x00000012ff237219 */ /* 0x000fe60000011623 */
[----:B------:R-:W-:Y:S01]  /*41b0*/  IMAD.HI.U32 R34, R11, R4, RZ ;  /* 0x000000040b227227 */ /* 0x000fe200078e00ff */
[----:B------:R-:W-:Y:S02]  /*41c0*/  @P2 SHF.R.U32.HI R3, RZ, R5, R38 ;  /* 0x00000005ff032219 */ /* 0x000fe40000011626 */
[----:B------:R-:W-:Y:S02]  /*41d0*/  SEL R9, R8, R35, !P0 ;  /* 0x0000002308097207 */ /* 0x000fe40004000000 */
[----:B------:R-:W-:Y:S01]  /*41e0*/  @P2 SHF.R.U32.HI R11, RZ, R5, R34 ;  /* 0x00000005ff0b2219 */ /* 0x000fe20000011622 */
[C---:B------:R-:W-:Y:S01]  /*41f0*/  IMAD R10, R72.reuse, R3, RZ ;  /* 0x00000003480a7224 */ /* 0x040fe200078e02ff */
[----:B------:R-:W-:Y:S01]  /*4200*/  SEL R3, R13, R36, !P4 ;  /* 0x000000240d037207 */ /* 0x000fe20006000000 */
[C---:B------:R-:W-:Y:S03]  /*4210*/  IMAD.HI.U32 R14, R9.reuse, R4, RZ ;  /* 0x00000004090e7227 */ /* 0x040fe600078e00ff */
[----:B------:R-:W-:Y:S01]  /*4220*/  ISETP.GE.AND P0, PT, R9, R10, PT ;  /* 0x0000000a0900720c */ /* 0x000fe20003f06270 */
[C---:B------:R-:W-:Y:S01]  /*4230*/  IMAD R12, R72.reuse, R11, RZ ;  /* 0x0000000b480c7224 */ /* 0x040fe200078e02ff */
[-C--:B------:R-:W-:Y:S04]  /*4240*/  SHF.R.U32.HI R14, RZ, R5.reuse, R14 ;  /* 0x00000005ff0e7219 */ /* 0x080fe8000001160e */
[----:B------:R-:W-:Y:S02]  /*4250*/  ISETP.GE.OR P0, PT, R3, R12, P0 ;  /* 0x0000000c0300720c */ /* 0x000fe40000706670 */
[----:B------:R-:W-:Y:S05]  /*4260*/  SEL R15, R9, R14, !P2 ;  /* 0x0000000e090f7207 */ /* 0x000fea0005000000 */
[----:B------:R-:W-:Y:S04]  /*4270*/  IMAD.MOV R14, RZ, RZ, -R15 ;  /* 0x000000ffff0e7224 */ /* 0x000fe800078e0a0f */
[----:B------:R-:W-:Y:S02]  /*4280*/  IMAD R14, R72, R14, R9 ;  /* 0x0000000e480e7224 */ /* 0x000fe400078e0209 */
[C---:B------:R-:W-:Y:S05]  /*4290*/  @!P0 IMAD.HI.U32 R10, R3.reuse, R4, RZ ;  /* 0x00000004030a8227 */ /* 0x040fea00078e00ff */
[----:B------:R-:W-:Y:S04]  /*42a0*/  @!P0 SHF.R.U32.HI R10, RZ, R5, R10 ;  /* 0x00000005ff0a8219 */ /* 0x000fe8000001160a */
[----:B------:R-:W-:Y:S01]  /*42b0*/  @!P0 SEL R0, R3, R10, !P2 ;  /* 0x0000000a03008207 */ /* 0x000fe20005000000 */
[----:B------:R-:W-:Y:S03]  /*42c0*/  IMAD.MOV R10, RZ, RZ, -R3 ;  /* 0x000000ffff0a7224 */ /* 0x000fe600078e0a03 */
[----:B------:R-:W-:Y:S01]  /*42d0*/  @!P0 IADD3 R15, PT, PT, R15, -R0, RZ ;  /* 0x800000000f0f8210 */ /* 0x000fe20007ffe0ff */
[----:B------:R-:W-:Y:S01]  /*42e0*/  @!P0 IMAD R0, R11, R14, R0 ;  /* 0x0000000e0b008224 */ /* 0x000fe200078e0200 */
[----:B------:R-:W-:Y:S01]  /*42f0*/  IADD3 R11, PT, PT, -R9, RZ, RZ ;  /* 0x000000ff090b7210 */ /* 0x000fe20007ffe1ff */
[----:B------:R-:W-:Y:S02]  /*4300*/  IMAD R13, R2, R10, R13 ;  /* 0x0000000a020d7224 */ /* 0x000fe400078e020d */
[----:B------:R-:W-:Y:S02]  /*4310*/  @!P0 IMAD R9, R15, R72, R3 ;  /* 0x000000480f098224 */ /* 0x000fe400078e0203 */
[----:B------:R-:W-:Y:S02]  /*4320*/  @!P0 IMAD.MOV.U32 R3, RZ, RZ, R0 ;  /* 0x000000ffff038224 */ /* 0x000fe400078e0000 */
[----:B------:R-:W-:Y:S02]  /*4330*/  IMAD R8, R6, R11, R8 ;  /* 0x0000000b06087224 */ /* 0x000fe400078e0208 */
[----:B------:R-:W-:Y:S02]  /*4340*/  IMAD R13, R3, R2, R13 ;  /* 0x00000002030d7224 */ /* 0x000fe400078e020d */
[----:B------:R-:W-:Y:S02]  /*4350*/  IMAD R8, R9, R6, R8 ;  /* 0x0000000609087224 */ /* 0x000fe400078e0208 */
.L_x_78:
[----:B------:R-:W-:Y:S05]  /*4360*/  BRA.U UP1, `(.L_x_79) ;  /* 0x0000000101107547 */ /* 0x000fea000b800000 */
[----:B------:R-:W-:Y:S04]  /*4370*/  MOV R0, UR6 ;  /* 0x0000000600007c02 */ /* 0x000fe80008000f00 */
[----:B------:R-:W-:Y:S04]  /*4380*/  SHF.L.U32 R3, R0, 0x1f, RZ ;  /* 0x0000001f00037819 */ /* 0x000fe800000006ff */
[----:B------:R-:W2:Y:S02]  /*4390*/  SYNCS.PHASECHK.TRANS64.TRYWAIT P0, [UR7+0xe8], R3 ;  /* 0x0000e803ff0075a7 */ /* 0x000ea40008001107 */
[----:B--2---:R-:W-:Y:S05]  /*43a0*/  @!P0 BRA `(.L_x_80) ;  /* 0x0000004c00308947 */ /* 0x004fea0003800000 */
.L_x_79:
[----:B------:R-:W-:Y:S02]  /*43b0*/  R2UR UR19, R21 ;  /* 0x00000000151372ca */ /* 0x000fe400000e0000 */
[----:B------:R-:W-:Y:S02]  /*43c0*/  R2UR UR18, R20 ;  /* 0x00000000141272ca */ /* 0x000fe400000e0000 */
[----:B------:R-:W-:Y:S02]  /*43d0*/  ISETP.NE.U32.AND P2, PT, RZ, UR4, PT ;  /* 0x00000004ff007c0c */ /* 0x000fe4000bf45070 */
[----:B------:R-:W-:Y:S02]  /*43e0*/  SHF.L.U32 R12, R31, 0x1f, RZ ;  /* 0x0000001f1f0c7819 */ /* 0x000fe400000006ff */
[----:B------:R-:W-:Y:S05]  /*43f0*/  ISETP.NE.AND.EX P2, PT, RZ, UR5, PT, P2 ;  /* 0x00000005ff007c0c */ /* 0x000fea000bf45320 */
[----:B------:R-:W-:Y:S02]  /*4400*/  USHF.L.U32 UR19, UR19, 0x7, URZ ;  /* 0x0000000713137899 */ /* 0x000fe400080006ff */
[----:B------:R-:W-:Y:S01]  /*4410*/  USHF.L.U32 UR18, UR18, 0x7, URZ ;  /* 0x0000000712127899 */ /* 0x000fe200080006ff */
[----:B------:R-:W-:Y:S11]  /*4420*/  BRA.U !UP3, `(.L_x_81) ;  /* 0x000000010b347547 */ /* 0x000ff6000b800000 */
[----:B------:R-:W-:Y:S01]  /*4430*/  UPLOP3.LUT UP0, UPT, UPT, UPT, UP2, 0x80, 0x8 ;  /* 0x000000000008789c */ /* 0x000fe20003f0f020 */
[----:B--2---:R-:W-:Y:S02]  /*4440*/  HFMA2 R0, -RZ, RZ, 0, 5.9604644775390625e-08 ;  /* 0x00000001ff007431 */ /* 0x004fe400000001ff */
[----:B------:R-:W-:Y:S03]  /*4450*/  IMAD.MOV.U32 R171, RZ, RZ, 0x1 ;  /* 0x00000001ffab7424 */ /* 0x000fe600078e00ff */
[----:B------:R-:W-:Y:S05]  /*4460*/  PLOP3.LUT P0, PT, PT, PT, UP0, 0x80, 0x8 ;  /* 0x000000000008781c */ /* 0x000fea0003f0f008 */
[----:B------:R-:W2:Y:S01]  /*4470*/  @UP0 LDCU.64 UR10, c[0x0][0x888] ;  /* 0x00011100ff0a07ac */ /* 0x000ea20008000a00 */
[----:B------:R-:W-:Y:S07]  /*4480*/  @UP0 UIMAD UR8, UR36, UR4, URZ ;  /* 0x00000004240802a4 */ /* 0x000fee000f8e02ff */
[----:B------:R-:W-:Y:S01]  /*4490*/  @!P0 PRMT R171, R0, 0x7610, R171 ;  /* 0x0000761000ab8816 */ /* 0x000fe200000000ab */
[----:B--2---:R-:W-:Y:S03]  /*44a0*/  @UP0 UIMAD.WIDE UR10, UR8, 0x4, UR10 ;  /* 0x00000004080a08a5 */ /* 0x004fe6000f8e020a */
[----:B------:R-:W2:Y:S03]  /*44b0*/  @!UP0 LDCU UR8, c[0x0][0x880] ;  /* 0x00011000ff0887ac */ /* 0x000ea60008000800 */
[----:B------:R-:W-:Y:S01]  /*44c0*/  IMAD.U32 R10, RZ, RZ, UR10 ;  /* 0x0000000aff0a7e24 */ /* 0x000fe2000f8e00ff */
[----:B------:R-:W-:Y:S05]  /*44d0*/  MOV R11, UR11 ;  /* 0x0000000b000b7c02 */ /* 0x000fea0008000f00 */
[----:B-----5:R3:W5:Y:S02]  /*44e0*/  @P0 LDG.E R81, desc[UR46][R10.64] ;  /* 0x0000002e0a510981 */ /* 0x020764000c1e1900 */
[----:B--23--:R-:W-:Y:S07]  /*44f0*/  @!P0 IMAD.U32 R81, RZ, RZ, UR8 ;  /* 0x00000008ff518e24 */ /* 0x00cfee000f8e00ff */
.L_x_81:
[----:B-----5:R-:W-:Y:S01]  /*4500*/  @!P2 FSETP.EQ.AND P0, PT, R81, RZ, PT ;  /* 0x000000ff5100a20b */ /* 0x020fe20003f02000 */
[----:B------:R-:W-:Y:S01]  /*4510*/  @!UPT UIADD3 URZ, UPT, UPT, URZ, URZ, URZ ;  /* 0x000000fffffff290 */ /* 0x000fe2000fffe0ff */
[----:B------:R-:W-:Y:S11]  /*4520*/  @!P2 BRA `(.L_x_82) ;  /* 0x000000000014a947 */ /* 0x000ff60003800000 */
[----:B------:R-:W-:Y:S02]  /*4530*/  LOP3.LUT P2, RZ, R171, 0xff, RZ, 0xc0, !PT ;  /* 0x000000ffabff7812 */ /* 0x000fe4000784c0ff */
[----:B------:R-:W-:Y:S04]  /*4540*/  PLOP3.LUT P0, PT, PT, PT, UP0, 0x80, 0x8 ;  /* 0x000000000008781c */ /* 0x000fe80003f0f008 */
[----:B------:R-:W-:Y:S07]  /*4550*/  PLOP3.LUT P0, PT, P0, PT, PT, 0x8, 0x80 ;  /* 0x000000000080781c */ /* 0x000fee000070e170 */
[----:B------:R-:W-:Y:S11]  /*4560*/  @P2 FSETP.EQ.AND P0, PT, R81, RZ, PT ;  /* 0x000000ff5100220b */ /* 0x000ff60003f02000 */
[----:B------:R-:W-:Y:S02]  /*4570*/  @!UPT UIADD3 URZ, UPT, UPT, URZ, URZ, URZ ;  /* 0x000000fffffff290 */ /* 0x000fe4000fffe0ff */
.L_x_82:
[----:B------:R-:W3:Y:S01]  /*4580*/  SYNCS.PHASECHK.TRANS64.TRYWAIT P2, [UR7+0xd0], R12 ;  /* 0x0000d00cff0075a7 */ /* 0x000ee20008041107 */
[----:B------:R-:W-:Y:S04]  /*4590*/  ELECT P4, URZ, PT ;  /* 0x0000000000ff782f */ /* 0x000fe80003880000 */
[----:B------:R-:W-:Y:S11]  /*45a0*/  PLOP3.LUT P4, PT, P0, P4, PT, 0xf2, 0x2f ;  /* 0x00000000002f781c */ /* 0x000ff60000789e72 */
[----:B------:R-:W-:Y:S02]  /*45b0*/  @!UPT UIADD3 URZ, UPT, UPT, URZ, URZ, URZ ;  /* 0x000000fffffff290 */ /* 0x000fe4000fffe0ff */
[----:B-1----:R-:W-:Y:S05]  /*45c0*/  @!P4 IADD3 R21, P0, PT, R32, 0x580, RZ ;  /* 0x000005802015c810 */ /* 0x002fea0007f1e0ff */
[----:B------:R-:W-:Y:S01]  /*45d0*/  @!P4 IMAD.X R20, RZ, RZ, R33, P0 ;  /* 0x000000ffff14c224 */ /* 0x000fe200000e0621 */
[----:B---3--:R-:W-:Y:S07]  /*45e0*/  @!P2 BRA `(.L_x_83) ;  /* 0x0000004800b8a947 */ /* 0x008fee0003800000 */
.L_x_161:
[----:B------:R-:W3:Y:S01]  /*45f0*/  LDC.64 R14, c[0x0][0xb10] ;  /* 0x0002c400ff0e7b82 */ /* 0x000ee20000000a00 */
[----:B------:R-:W-:Y:S01]  /*4600*/  @!P4 R2UR UR8, R20 ;  /* 0x000000001408c2ca */ /* 0x000fe200000e0000 */
[----:B------:R-:W-:Y:S01]  /*4610*/  VOTEU.ALL UP1, P4 ;  /* 0x0000000000ff7886 */ /* 0x000fe20002020000 */
[----:B------:R-:W-:Y:S01]  /*4620*/  @!P4 R2UR UR9, R21 ;  /* 0x000000001509c2ca */ /* 0x000fe200000e0000 */
[----:B------:R-:W-:Y:S01]  /*4630*/  UMOV UR10, 0x0 ;  /* 0x00000000000a7882 */ /* 0x000fe20000000000 */
[----:B------:R-:W-:Y:S03]  /*4640*/  UMOV UR11, 0x10000000 ;  /* 0x10000000000b7882 */ /* 0x000fe60000000000 */
[----:B------:R-:W5:Y:S01]  /*4650*/  LDC.64 R10, c[0x0][0xb18] ;  /* 0x0002c600ff0a7b82 */ /* 0x000f620000000a00 */
[----:B------:R-:W-:Y:S01]  /*4660*/  @!UP1 UIADD3 UR16, UPT, UPT, UR7, 0x200, URZ ;  /* 0x0000020007109890 */ /* 0x000fe2000fffe0ff */
[----:B------:R-:W-:Y:S01]  /*4670*/  @P3 SHF.R.U32.HI R28, RZ, 0x10, R25 ;  /* 0x00000010ff1c3819 */ /* 0x000fe20000011619 */
[----:B------:R-:W-:Y:S01]  /*4680*/  VOTEU.ALL UP1, P4 ;  /* 0x0000000000ff7886 */ /* 0x000fe20002020000 */
[----:B------:R-:W-:Y:S01]  /*4690*/  UMOV UR20, UR36 ;  /* 0x0000002400147c82 */ /* 0x000fe20008000000 */
[----:B------:R-:W-:Y:S03]  /*46a0*/  VIADD R30, R30, 0x1 ;  /* 0x000000011e1e7836 */ /* 0x000fe60000000000 */
[----:B--2---:R-:W2:Y:S01]  /*46b0*/  @!P1 LDC R0, c[0x0][0xb20] ;  /* 0x0002c800ff009b82 */ /* 0x004ea20000000800 */
[----:B------:R-:W-:Y:S01]  /*46c0*/  IMAD.U32 R21, RZ, RZ, UR8 ;  /* 0x00000008ff157e24 */ /* 0x000fe2000f8e00ff */
[----:B------:R-:W-:Y:S06]  /*46d0*/  UPRMT UR8, UR37, 0x654, UR17 ;  /* 0x0000065425087896 */ /* 0x000fec0008000011 */
[----:B-1----:R-:W1:Y:S01]  /*46e0*/  @!P1 LDC R3, c[0x0][0xb0c] ;  /* 0x0002c300ff039b82 */ /* 0x002e620000000800 */
[----:B------:R-:W-:Y:S01]  /*46f0*/  IMAD.U32 R20, RZ, RZ, UR9 ;  /* 0x00000009ff147e24 */ /* 0x000fe2000f8e00ff */
[----:B------:R-:W-:Y:S04]  /*4700*/  @!P4 R2UR UR15, R21 ;  /* 0x00000000150fc2ca */ /* 0x000fe800000e0000 */
[----:B------:R-:W-:Y:S01]  /*4710*/  @!P4 R2UR UR14, R20 ;  /* 0x00000000140ec2ca */ /* 0x000fe200000e0000 */
[----:B------:R-:W-:Y:S11]  /*4720*/  @!P4 IMAD.MOV.U32 R20, RZ, RZ, 0x2000 ;  /* 0x00002000ff14c424 */ /* 0x000ff600078e00ff */
[----:B------:R-:W-:Y:S01]  /*4730*/  @!UPT UIADD3 URZ, UPT, UPT, URZ, URZ, URZ ;  /* 0x000000fffffff290 */ /* 0x000fe2000fffe0ff */
[----:B------:R1:W-:Y:S01]  /*4740*/  @!UP1 UTMALDG.3D [UR16], [UR14], desc[UR10] ;  /* 0x00000a100e0095b4 */ /* 0x0003e20008011000 */
[----:B------:R1:W-:Y:S02]  /*4750*/  @!P4 SYNCS.ARRIVE.TRANS64.RED.A0TR RZ, [UR7+0xc0], R20 ;  /* 0x0000c014ffffc9a7 */ /* 0x0003e40008300407 */
[----:B-1----:R-:W-:Y:S01]  /*4760*/  @!P1 ISETP.NE.AND P2, PT, R3, 0x1, PT ;  /* 0x000000010300980c */ /* 0x002fe20003f45270 */
[C---:B---3--:R-:W-:Y:S01]  /*4770*/  @!P1 IMAD.HI.U32 R14, R13.reuse, R14, RZ ;  /* 0x0000000e0d0e9227 */ /* 0x048fe200078e00ff */
[----:B-----5:R-:W-:Y:S03]  /*4780*/  @!P1 ISETP.NE.AND P0, PT, R10, 0x1, PT ;  /* 0x000000010a00980c */ /* 0x020fe60003f05270 */
[C---:B------:R-:W-:Y:S01]  /*4790*/  @!P1 IMAD.HI.U32 R11, R8.reuse, R11, RZ ;  /* 0x0000000b080b9227 */ /* 0x040fe200078e00ff */
[----:B------:R-:W-:Y:S04]  /*47a0*/  @!P1 SHF.R.U32.HI R14, RZ, R15, R14 ;  /* 0x0000000fff0e9219 */ /* 0x000fe8000001160e */
[----:B--2---:R-:W-:Y:S01]  /*47b0*/  @!P1 SHF.R.U32.HI R9, RZ, R0, R11 ;  /* 0x00000000ff099219 */ /* 0x004fe2000001160b */
[----:B------:R-:W-:Y:S01]  /*47c0*/  SYNCS.ARRIVE.TRANS64.RED.A1T0 RZ, [UR8], RZ ;  /* 0x000000ffffff79a7 */ /* 0x000fe20008100408 */
[----:B------:R-:W-:Y:S02]  /*47d0*/  @!P1 SEL R14, R13, R14, !P2 ;  /* 0x0000000e0d0e9207 */ /* 0x000fe40005000000 */
[----:B------:R-:W-:Y:S01]  /*47e0*/  @!P1 SEL R9, R8, R9, !P0 ;  /* 0x0000000908099207 */ /* 0x000fe20004000000 */
[----:B------:R-:W1:Y:S04]  /*47f0*/  SYNCS.PHASECHK.TRANS64.TRYWAIT P5, [UR7+0xd8], R12 ;  /* 0x0000d80cff0075a7 */ /* 0x000e6800080a1107 */
[----:B------:R-:W-:Y:S02]  /*4800*/  @!P1 IMAD.IADD R0, R9, 0x1, -R14 ;  /* 0x0000000109009824 */ /* 0x000fe400078e0a0e */
[----:B------:R-:W-:Y:S02]  /*4810*/  @!P1 IMAD.IADD R9, R14, 0x1, -R9 ;  /* 0x000000010e099824 */ /* 0x000fe400078e0a09 */
[----:B------:R-:W-:Y:S02]  /*4820*/  @!P1 IMAD R13, R0, R3, R13 ;  /* 0x00000003000d9224 */ /* 0x000fe400078e020d */
[----:B------:R-:W-:Y:S01]  /*4830*/  @!P1 IMAD R8, R9, R10, R8 ;  /* 0x0000000a09089224 */ /* 0x000fe200078e0208 */
[----:B-1----:R-:W-:Y:S06]  /*4840*/  @!P5 BRA `(.L_x_84) ;  /* 0x000000480038d947 */ /* 0x002fec0003800000 */
.L_x_163:
[----:B-1----:R-:W-:Y:S01]  /*4850*/  @!P4 IADD3 R3, P0, PT, R32, 0x580, RZ ;  /* 0x000005802003c810 */ /* 0x002fe20007f1e0ff */
[----:B------:R-:W-:Y:S01]  /*4860*/  VOTEU.ALL UP1, P4 ;  /* 0x0000000000ff7886 */ /* 0x000fe20002020000 */
[----:B------:R-:W-:Y:S01]  /*4870*/  UMOV UR20, 0x0 ;  /* 0x0000000000147882 */ /* 0x000fe20000000000 */
[----:B------:R-:W-:Y:S01]  /*4880*/  UMOV UR21, 0x10000000 ;  /* 0x1000000000157882 */ /* 0x000fe20000000000 */
[----:B------:R-:W-:Y:S01]  /*4890*/  @!P4 R2UR UR9, R3 ;  /* 0x000000000309c2ca */ /* 0x000fe200000e0000 */
[----:B------:R-:W-:Y:S01]  /*48a0*/  @!P4 IMAD.X R0, RZ, RZ, R33, P0 ;  /* 0x000000ffff00c224 */ /* 0x000fe200000e0621 */
[----:B------:R-:W-:Y:S01]  /*48b0*/  @!UP1 UIADD3 UR10, UPT, UPT, UR18, 0x40, URZ ;  /* 0x00000040120a9890 */ /* 0x000fe2000fffe0ff */
[----:B------:R-:W-:Y:S01]  /*48c0*/  ISETP.NE.AND P0, PT, R30, 0x2, PT ;  /* 0x000000021e00780c */ /* 0x000fe20003f05270 */
[----:B------:R-:W-:Y:S01]  /*48d0*/  UMOV UR11, UR19 ;  /* 0x00000013000b7c82 */ /* 0x000fe20008000000 */
[----:B------:R-:W-:Y:S01]  /*48e0*/  UMOV UR12, UR36 ;  /* 0x00000024000c7c82 */ /* 0x000fe20008000000 */
[----:B------:R-:W-:Y:S01]  /*48f0*/  @!P4 R2UR UR8, R0 ;  /* 0x000000000008c2ca */ /* 0x000fe200000e0000 */
[----:B------:R-:W-:Y:S01]  /*4900*/  IMAD.IADD R20, R8, 0x1, R147 ;  /* 0x0000000108147824 */ /* 0x000fe200078e0293 */
[----:B------:R-:W-:Y:S01]  /*4910*/  @P3 R2UR UR36, R28 ;  /* 0x000000001c2432ca */ /* 0x000fe200000e0000 */
[----:B------:R-:W-:Y:S01]  /*4920*/  IMAD.IADD R21, R13, 0x1, R170 ;  /* 0x000000010d157824 */ /* 0x000fe200078e02aa */
[----:B------:R-:W-:Y:S02]  /*4930*/  SEL R0, RZ, 0x1, P0 ;  /* 0x00000001ff007807 */ /* 0x000fe40000000000 */
[----:B------:R-:W-:Y:S01]  /*4940*/  LOP3.LUT R31, R31, 0x1, RZ, 0x3c, !PT ;  /* 0x000000011f1f7812 */ /* 0x000fe200078e3cff */
[----:B------:R-:W-:Y:S01]  /*4950*/  IMAD.U32 R10, RZ, RZ, UR9 ;  /* 0x00000009ff0a7e24 */ /* 0x000fe2000f8e00ff */
[----:B------:R-:W-:Y:S01]  /*4960*/  @!UP1 UIADD3 UR9, UPT, UPT, UR7, 0xc8, URZ ;  /* 0x000000c807099890 */ /* 0x000fe2000fffe0ff */
[----:B------:R-:W-:Y:S02]  /*4970*/  LOP3.LUT R29, R29, R0, RZ, 0x3c, !PT ;  /* 0x000000001d1d7212 */ /* 0x000fe400078e3cff */
[----:B------:R-:W-:Y:S02]  /*4980*/  SEL R30, R30, RZ, P0 ;  /* 0x000000ff1e1e7207 */ /* 0x000fe40000000000 */
[----:B------:R-:W-:Y:S01]  /*4990*/  IMAD.U32 R11, RZ, RZ, UR8 ;  /* 0x00000008ff0b7e24 */ /* 0x000fe2000f8e00ff */
[----:B------:R-:W-:Y:S01]  /*49a0*/  @!P4 R2UR UR14, R10 ;  /* 0x000000000a0ec2ca */ /* 0x000fe200000e0000 */
[----:B------:R-:W-:Y:S01]  /*49b0*/  @!UP1 UIADD3 UR8, UPT, UPT, UR7, 0x2200, URZ ;  /* 0x0000220007089890 */ /* 0x000fe2000fffe0ff */
[----:B------:R-:W-:Y:S02]  /*49c0*/  VOTEU.ALL UP1, P4 ;  /* 0x0000000000ff7886 */ /* 0x000fe40002020000 */
[----:B------:R-:W-:Y:S11]  /*49d0*/  @!P4 R2UR UR15, R11 ;  /* 0x000000000b0fc2ca */ /* 0x000ff600000e0000 */
[----:B------:R-:W-:Y:S02]  /*49e0*/  @!UPT UIADD3 URZ, UPT, UPT, URZ, URZ, URZ ;  /* 0x000000fffffff290 */ /* 0x000fe4000fffe0ff */
[----:B------:R2:W-:Y:S01]  /*49f0*/  @!UP1 UTMALDG.3D [UR8], [UR14], desc[UR20] ;  /* 0x000014080e0095b4 */ /* 0x0005e20008011000 */
[----:B------:R2:W-:Y:S01]  /*4a00*/  @!P4 SYNCS.ARRIVE.TRANS64.RED.A0TR RZ, [UR7+0xc8], R23 ;  /* 0x0000c817ffffc9a7 */ /* 0x0005e20008300407 */
[----:B------:R-:W-:Y:S01]  /*4a10*/  UPLOP3.LUT UP1, UPT, UPT, UPT, UPT, 0x80, 0x8 ;  /* 0x000000000008789c */ /* 0x000fe20003f2f070 */
[----:B------:R-:W-:Y:S01]  /*4a20*/  SYNCS.ARRIVE.TRANS64.RED.A1T0 RZ, [UR13], RZ ;  /* 0x000000ffffff79a7 */ /* 0x000fe2000810040d */
[----:B------:R-:W-:Y:S09]  /*4a30*/  @P3 BRA `(.L_x_85) ;  /* 0xfffffff400503947 */ /* 0x000ff2000383ffff */
[----:B------:R-:W-:-:S04]  /*4a40*/  SHF.L.U32 R3, R31, 0x1f, RZ ;  /* 0x0000001f1f037819 */ /* 0x000fc800000006ff */
[----:B------:R-:W1:Y:S02]  /*4a50*/  SYNCS.PHASECHK.TRANS64.TRYWAIT P0, [UR7+0xd0], R3 ;  /* 0x0000d003ff0075a7 */ /* 0x000e640008001107 */
[----:B-1----:R-:W-:Y:S05]  /*4a60*/  @!P0 BRA `(.L_x_86) ;  /* 0x0000004400c88947 */ /* 0x002fea0003800000 */
.L_x_165:
[----:B-1----:R-:W-:-:S07]  /*4a70*/  MOV R0, UR7 ;  /* 0x0000000700007c02 */ /* 0x002fce0008000f00 */
.L_x_87:
[----:B-1----:R-:W-:-:S04]  /*4a80*/  SHF.L.U32 R3, R31, 0x1f, RZ ;  /* 0x0000001f1f037819 */ /* 0x002fc800000006ff */
[----:B------:R1:W3:Y:S03]  /*4a90*/  SYNCS.PHASECHK.TRANS64.TRYWAIT P0, [R0+URZ+0xd8], R3 ;  /* 0x0000d803000075a7 */ /* 0x0002e600080011ff */
[----:B---3--:R-:W-:Y:S05]  /*4aa0*/  @!P0 NANOSLEEP.SYNCS 0x989680 ;  /* 0x009896800000895d */ /* 0x008fea0003900000 */
[----:B------:R-:W3:Y:S02]  /*4ab0*/  @!P0 SYNCS.PHASECHK.TRANS64 P0, [R0+URZ+0xd8], R3 ;  /* 0x0000d803000085a7 */ /* 0x000ee400080010ff */
[----:B--23--:R-:W-:Y:S05]  /*4ac0*/  @P0 EXIT ;  /* 0x000000000000094d */ /* 0x00cfea0003800000 */
[----:B------:R-:W-:Y:S05]  /*4ad0*/  BRA `(.L_x_87) ;  /* 0xfffffffc00e87947 */ /* 0x000fea000383ffff */
.L_x_76:
[----:B------:R-:W-:-:S06]  /*4ae0*/  UISETP.GE.AND UP1, UPT, UR8, 0x4, UPT ;  /* 0x000000040800788c */ /* 0x000fcc000bf26270 */
[----:B------:R-:W-:-:S13]  /*4af0*/  PLOP3.LUT P0, PT, PT, PT, UP1, 0x80, 0x8 ;  /* 0x000000000008781c */ /* 0x000fda0003f0f018 */
[----:B------:R-:W-:Y:S05]  /*4b00*/  @!P0 EXIT ;  /* 0x000000000000894d */ /* 0x000fea0003800000 */
[----:B------:R-:W-:Y:S01]  /*4b10*/  BAR.SYNC.DEFER_BLOCKING 0x6, 0xa0 ;  /* 0x0182800000007b1d */ /* 0x000fe20000010000 */
[C---:B------:R-:W-:Y:S01]  /*4b20*/  IMAD.SHL.U32 R3, R189.reuse, 0x40, RZ ;  /* 0x00000040bd037824 */ /* 0x040fe200078e00ff */
[C---:B------:R-:W-:Y:S01]  /*4b30*/  LOP3.LUT R193, R189.reuse, 0x60, RZ, 0xc0, !PT ;  /* 0x00000060bdc17812 */ /* 0x040fe200078ec0ff */
[C---:B------:R-:W-:Y:S01]  /*4b40*/  IMAD.SHL.U32 R172, R189.reuse, 0x8, RZ ;  /* 0x00000008bdac7824 */ /* 0x040fe200078e00ff */
[C---:B------:R-:W-:Y:S01]  /*4b50*/  LOP3.LUT R191, R189.reuse, 0x2, RZ, 0xc0, !PT ;  /* 0x00000002bdbf7812 */ /* 0x040fe200078ec0ff */
[----:B------:R-:W-:Y:S01]  /*4b60*/  IMAD.U32 R79, R189, 0x10000, RZ ;  /* 0x00010000bd4f7824 */ /* 0x000fe200078e00ff */
[----:B------:R-:W-:Y:S02]  /*4b70*/  UMOV UR49, 0x400 ;  /* 0x0000040000317882 */ /* 0x000fe40000000000 */
[----:B------:R-:W1:Y:S01]  /*4b80*/  LDC R177, c[0x0][0x370] ;  /* 0x0000dc00ffb17b82 */ /* 0x000e620000000800 */
[----:B------:R-:W-:Y:S01]  /*4b90*/  ULEA UR49, UR37, UR49, 0x18 ;  /* 0x0000003125317291 */ /* 0x000fe2000f8ec0ff */
[----:B------:R-:W-:Y:S01]  /*4ba0*/  LOP3.LUT R5, R3, 0x180, RZ, 0xc0, !PT ;  /* 0x0000018003057812 */ /* 0x000fe200078ec0ff */
[----:B------:R-:W-:Y:S01]  /*4bb0*/  HFMA2 R195, -RZ, RZ, 0, 0 ;  /* 0x00000000ffc37431 */ /* 0x000fe200000001ff */
[----:B------:R-:W-:Y:S01]  /*4bc0*/  LOP3.LUT R79, R79, 0x600000, RZ, 0xc0, !PT ;  /* 0x006000004f4f7812 */ /* 0x000fe200078ec0ff */
[----:B------:R-:W-:Y:S01]  /*4bd0*/  UIADD3 UR4, UPT, UPT, UR49, 0x4200, URZ ;  /* 0x0000420031047890 */ /* 0x000fe2000fffe0ff */
[----:B------:R-:W-:Y:S01]  /*4be0*/  LOP3.LUT R172, R5, 0x30, R172, 0xf8, !PT ;  /* 0x0000003005ac7812 */ /* 0x000fe200078ef8ac */
[----:B------:R-:W-:Y:S01]  /*4bf0*/  IMAD.MOV.U32 R76, RZ, RZ, RZ ;  /* 0x000000ffff4c7224 */ /* 0x000fe200078e00ff */
[----:B------:R-:W2:Y:S01]  /*4c00*/  LDC R74, c[0x0][0xb0c] ;  /* 0x0002c300ff4a7b82 */ /* 0x000ea20000000800 */
[----:B------:R-:W-:-:S02]  /*4c10*/  LOP3.LUT R189, R189, 0x4, RZ, 0xc0, !PT ;  /* 0x00000004bdbd7812 */ /* 0x000fc400078ec0ff */
[----:B------:R-:W-:Y:S02]  /*4c20*/  CS2R R182, SRZ ;  /* 0x0000000000b67805 */ /* 0x000fe4000001ff00 */
[----:B------:R-:W-:Y:S02]  /*4c30*/  LOP3.LUT R172, R172, 0x1e40, R3, 0xf8, !PT ;  /* 0x00001e40acac7812 */ /* 0x000fe400078ef803 */
[----:B------:R-:W-:Y:S02]  /*4c40*/  CS2R R180, SRZ ;  /* 0x0000000000b47805 */ /* 0x000fe4000001ff00 */
[----:B------:R-:W-:Y:S01]  /*4c50*/  IADD3 R188, PT, PT, -R189, 0x2, RZ ;  /* 0x00000002bdbc7810 */ /* 0x000fe20007ffe1ff */
[----:B------:R-:W-:Y:S01]  /*4c60*/  IMAD.MOV R176, RZ, RZ, -R191 ;  /* 0x000000ffffb07224 */ /* 0x000fe200078e0abf */
[----:B------:R-:W-:Y:S01]  /*4c70*/  MOV R192, UR4 ;  /* 0x0000000400c07c02 */ /* 0x000fe20008000f00 */
[----:B------:R-:W4:Y:S01]  /*4c80*/  LDC R174, c[0x0][0xb20] ;  /* 0x0002c800ffae7b82 */ /* 0x000f220000000800 */
[----:B------:R-:W3:Y:S01]  /*4c90*/  LDS R0, [UR49+0x1a0] ;  /* 0x0001a031ff007984 */ /* 0x000ee20008000800 */
[----:B------:R-:W-:Y:S01]  /*4ca0*/  VIADD R190, R172, UR49 ;  /* 0x00000031acbe7c36 */ /* 0x000fe20008000000 */
[----:B------:R-:W1:Y:S01]  /*4cb0*/  LDCU.64 UR52, c[0x0][0x348] ;  /* 0x00006900ff3477ac */ /* 0x000e620008000a00 */
[----:B------:R-:W-:-:S02]  /*4cc0*/  IMAD.MOV R175, RZ, RZ, -R189 ;  /* 0x000000ffffaf7224 */ /* 0x000fc400078e0abd */
[----:B------:R-:W-:Y:S01]  /*4cd0*/  VIADD R190, R190, 0x200 ;  /* 0x00000200bebe7836 */ /* 0x000fe20000000000 */
[----:B------:R-:W1:Y:S01]  /*4ce0*/  LDCU.64 UR38, c[0x0][0x888] ;  /* 0x00011100ff2677ac */ /* 0x000e620008000a00 */
[----:B------:R-:W1:Y:S01]  /*4cf0*/  LDC R73, c[0x0][0xb30] ;  /* 0x0002cc00ff497b82 */ /* 0x000e620000000800 */
[----:B------:R-:W1:Y:S01]  /*4d00*/  LDCU.64 UR44, c[0x0][0x890] ;  /* 0x00011200ff2c77ac */ /* 0x000e620008000a00 */
[----:B------:R-:W-:-:S06]  /*4d10*/  UIADD3 UR48, UPT, UPT, UR49, 0x200, URZ ;  /* 0x0000020031307890 */ /* 0x000fcc000fffe0ff */
[----:B------:R-:W1:Y:S08]  /*4d20*/  LDC.64 R168, c[0x0][0xb10] ;  /* 0x0002c400ffa87b82 */ /* 0x000e700000000a00 */
[----:B------:R-:W1:Y:S08]  /*4d30*/  LDC.64 R70, c[0x0][0xb18] ;  /* 0x0002c600ff467b82 */ /* 0x000e700000000a00 */
[----:B------:R-:W1:Y:S08]  /*4d40*/  LDC.64 R68, c[0x0][0xb28] ;  /* 0x0002ca00ff447b82 */ /* 0x000e700000000a00 */
[----:B------:R-:W1:Y:S01]  /*4d50*/  LDC.64 R166, c[0x0][0x8b0] ;  /* 0x00022c00ffa67b82 */ /* 0x000e620000000a00 */
[----:B---3--:R-:W-:-:S07]  /*4d60*/  IMAD.IADD R79, R0, 0x1, R79 ;  /* 0x00000001004f7824 */ /* 0x008fce00078e024f */
[----:B------:R-:W3:Y:S08]  /*4d70*/  LDC.64 R164, c[0x0][0x8a8] ;  /* 0x00022a00ffa47b82 */ /* 0x000ef00000000a00 */
[----:B--2-4-:R-:W1:Y:S02]  /*4d80*/  LDC R178, c[0x0][0x374] ;  /* 0x0000dd00ffb27b82 */ /* 0x014e640000000800 */
.L_x_114:
[C---:B------:R-:W-:Y:S02]  /*4d90*/  LEA R0, R195.reuse, UR49, 0x3 ;  /* 0x00000031c3007c11 */ /* 0x040fe4000f8e18ff */
[----:B------:R-:W-:Y:S02]  /*4da0*/  SHF.L.U32 R3, R182, 0x1f, RZ ;  /* 0x0000001fb6037819 */ /* 0x000fe400000006ff */
[----:B------:R-:W-:Y:S02]  /*4db0*/  LEA R16, R195, UR49, 0x4 ;  /* 0x00000031c3107c11 */ /* 0x000fe4000f8e20ff */
[----:B------:R-:W2:Y:S02]  /*4dc0*/  SYNCS.PHASECHK.TRANS64.TRYWAIT P0, [R0+URZ+0xf0], R3 ;  /* 0x0000f003000075a7 */ /* 0x000ea400080011ff */
[----:B-12---:R-:W-:Y:S05]  /*4dd0*/  @!P0 BRA `(.L_x_88) ;  /* 0x0000004400048947 */ /* 0x006fea0003800000 */
.L_x_166:
[----:B------:R-:W4:Y:S01]  /*4de0*/  LDC.64 R12, c[0x0][0xb10] ;  /* 0x0002c400ff0c7b82 */ /* 0x000f220000000a00 */
[----:B------:R-:W3:Y:S01]  /*4df0*/  LDS.128 R16, [R16+0x180] ;  /* 0x0001800010107984 */ /* 0x000ee20000000c00 */
[----:B-1----:R-:W-:Y:S01]  /*4e00*/  ISETP.NE.AND P1, PT, R73, 0x1, PT ;  /* 0x000000014900780c */ /* 0x002fe20003f25270 */
[----:B--2---:R-:W-:Y:S01]  /*4e10*/  VIADD R0, R0, 0x100 ;  /* 0x0000010000007836 */ /* 0x004fe20000000000 */
[----:B------:R-:W-:Y:S04]  /*4e20*/  ISETP.GE.AND P0, PT, R72, 0x1, PT ;  /* 0x000000014800780c */ /* 0x000fe80003f06270 */
[----:B------:R-:W1:Y:S01]  /*4e30*/  LDC.64 R10, c[0x0][0xb18] ;  /* 0x0002c600ff0a7b82 */ /* 0x000e620000000a00 */
[----:B------:R-:W-:Y:S01]  /*4e40*/  PRMT R0, RZ, 0x654, R0 ;  /* 0x00000654ff007816 */ /* 0x000fe20000000000 */
[----:B------:R-:W-:Y:S01]  /*4e50*/  @!PT LDS RZ, [RZ] ;  /* 0x00000000fffff984 */ /* 0x000fe20000000800 */
[----:B------:R-:W-:Y:S01]  /*4e60*/  @!PT LDS RZ, [RZ] ;  /* 0x00000000fffff984 */ /* 0x000fe20000000800 */
[----:B------:R-:W-:Y:S01]  /*4e70*/  @!PT LDS RZ, [RZ] ;  /* 0x00000000fffff984 */ /* 0x000fe20000000800 */
[----:B------:R-:W-:Y:S01]  /*4e80*/  @!PT LDS RZ, [RZ] ;  /* 0x00000000fffff984 */ /* 0x000fe20000000800 */
[----:B------:R2:W-:Y:S06]  /*4e90*/  MEMBAR.ALL.CTA ;  /* 0x0000000000007992 */ /* 0x0005ec0000008000 */
[----:B--2---:R-:W2:Y:S01]  /*4ea0*/  FENCE.VIEW.ASYNC.S ;  /* 0x00000000000073c6 */ /* 0x004ea20000000000 */
[----:B------:R-:W1:Y:S08]  /*4eb0*/  @!P1 LDC R14, c[0x0][0xb20] ;  /* 0x0002c800ff0e9b82 */ /* 0x000e700000000800 */
[----:B------:R-:W1:Y:S01]  /*4ec0*/  @!P1 LDC R9, c[0x0][0xb0c] ;  /* 0x0002c300ff099b82 */ /* 0x000e620000000800 */
[----:B--2---:R2:W-:Y:S01]  /*4ed0*/  SYNCS.ARRIVE.TRANS64.RED.A1T0 RZ, [R0+URZ], RZ ;  /* 0x000000ff00ff79a7 */ /* 0x0045e200081004ff */
[----:B---3--:R-:W-:Y:S04]  /*4ee0*/  LOP3.LUT P4, RZ, R18, 0x1, RZ, 0xc0, !PT ;  /* 0x0000000112ff7812 */ /* 0x008fe8000788c0ff */
[----:B------:R-:W-:Y:S09]  /*4ef0*/  P2R R194, PR, RZ, 0x10 ;  /* 0x00000010ffc27803 */ /* 0x000ff20000000000 */
[----:B------:R-:W-:Y:S02]  /*4f00*/  @P4 MOV R77, R16 ;  /* 0x00000010004d4202 */ /* 0x000fe40000000f00 */
[----:B------:R-:W-:Y:S01]  /*4f10*/  @P4 LOP3.LUT R75, R17, 0xffff, RZ, 0xc0, !PT ;  /* 0x0000ffff114b4812 */ /* 0x000fe200078ec0ff */
[----:B--2-4-:R-:W-:Y:S06]  /*4f20*/  @!P0 BRA `(.L_x_89) ;  /* 0x0000000000a48947 */ /* 0x014fec0003800000 */
[----:B------:R-:W-:Y:S01]  /*4f30*/  IMAD.HI.U32 R23, R178, R71, RZ ;  /* 0x00000047b2177227 */ /* 0x000fe200078e00ff */
[----:B------:R-:W-:Y:S02]  /*4f40*/  ISETP.NE.AND P0, PT, R70, 0x1, PT ;  /* 0x000000014600780c */ /* 0x000fe40003f05270 */
[----:B------:R-:W-:Y:S01]  /*4f50*/  ISETP.NE.AND P2, PT, R72, 0x1, PT ;  /* 0x000000014800780c */ /* 0x000fe20003f45270 */
[----:B------:R-:W-:Y:S01]  /*4f60*/  IMAD.HI.U32 R22, R177, R168, RZ ;  /* 0x000000a8b1167227 */ /* 0x000fe200078e00ff */
[----:B------:R-:W-:Y:S02]  /*4f70*/  SHF.R.U32.HI R23, RZ, R174, R23 ;  /* 0x000000aeff177219 */ /* 0x000fe40000011617 */
[----:B------:R-:W-:Y:S01]  /*4f80*/  ISETP.NE.AND P3, PT, R74, 0x1, PT ;  /* 0x000000014a00780c */ /* 0x000fe20003f65270 */
[----:B------:R-:W-:Y:S01]  /*4f90*/  IMAD.HI.U32 R26, R77, R168, RZ ;  /* 0x000000a84d1a7227 */ /* 0x000fe200078e00ff */
[----:B------:R-:W-:Y:S02]  /*4fa0*/  SHF.R.U32.HI R22, RZ, R169, R22 ;  /* 0x000000a9ff167219 */ /* 0x000fe40000011616 */
[----:B------:R-:W-:Y:S01]  /*4fb0*/  SEL R3, R178, R23, !P0 ;  /* 0x00000017b2037207 */ /* 0x000fe20004000000 */
[----:B------:R-:W-:Y:S01]  /*4fc0*/  IMAD.HI.U32 R23, R75, R71, RZ ;  /* 0x000000474b177227 */ /* 0x000fe200078e00ff */
[----:B------:R-:W-:Y:S02]  /*4fd0*/  SEL R7, R177, R22, !P3 ;  /* 0x00000016b1077207 */ /* 0x000fe40005800000 */
[----:B------:R-:W-:Y:S01]  /*4fe0*/  SHF.R.U32.HI R26, RZ, R169, R26 ;  /* 0x000000a9ff1a7219 */ /* 0x000fe2000001161a */
[-C--:B------:R-:W-:Y:S04]  /*4ff0*/  IMAD.HI.U32 R22, R3, R68.reuse, RZ ;  /* 0x0000004403167227 */ /* 0x080fe800078e00ff */
[----:B------:R-:W-:Y:S01]  /*5000*/  IMAD.HI.U32 R24, R7, R68, RZ ;  /* 0x0000004407187227 */ /* 0x000fe200078e00ff */
[-C--:B------:R-:W-:Y:S02]  /*5010*/  @P2 SHF.R.U32.HI R3, RZ, R69.reuse, R22 ;  /* 0x00000045ff032219 */ /* 0x080fe40000011616 */
[----:B------:R-:W-:Y:S02]  /*5020*/  SHF.R.U32.HI R22, RZ, R174, R23 ;  /* 0x000000aeff167219 */ /* 0x000fe40000011617 */
[----:B------:R-:W-:Y:S01]  /*5030*/  @P2 SHF.R.U32.HI R7, RZ, R69, R24 ;  /* 0x00000045ff072219 */ /* 0x000fe20000011618 */
[C---:B------:R-:W-:Y:S01]  /*5040*/  IMAD R2, R72.reuse, R3, RZ ;  /* 0x0000000348027224 */ /* 0x040fe200078e02ff */
[----:B------:R-:W-:Y:S02]  /*5050*/  SEL R5, R75, R22, !P0 ;  /* 0x000000164b057207 */ /* 0x000fe40004000000 */
[----:B------:R-:W-:Y:S01]  /*5060*/  SEL R3, R77, R26, !P3 ;  /* 0x0000001a4d037207 */ /* 0x000fe20005800000 */
[----:B------:R-:W-:Y:S01]  /*5070*/  IMAD R4, R72, R7, RZ ;  /* 0x0000000748047224 */ /* 0x000fe200078e02ff */
[C---:B------:R-:W-:Y:S01]  /*5080*/  ISETP.GE.AND P0, PT, R5.reuse, R2, PT ;  /* 0x000000020500720c */ /* 0x040fe20003f06270 */
[----:B------:R-:W-:Y:S03]  /*5090*/  IMAD.HI.U32 R6, R5, R68, RZ ;  /* 0x0000004405067227 */ /* 0x000fe600078e00ff */
[----:B------:R-:W-:Y:S01]  /*50a0*/  ISETP.GE.OR P0, PT, R3, R4, P0 ;  /* 0x000000040300720c */ /* 0x000fe20000706670 */
[----:B------:R-:W-:Y:S01]  /*50b0*/  IMAD.MOV R4, RZ, RZ, -R3 ;  /* 0x000000ffff047224 */ /* 0x000fe200078e0a03 */
[-C--:B------:R-:W-:Y:S03]  /*50c0*/  SHF.R.U32.HI R6, RZ, R69.reuse, R6 ;  /* 0x00000045ff067219 */ /* 0x080fe60000011606 */
[----:B------:R-:W-:Y:S01]  /*50d0*/  IMAD R77, R74, R4, R77 ;  /* 0x000000044a4d7224 */ /* 0x000fe200078e024d */
[----:B------:R-:W-:Y:S05]  /*50e0*/  SEL R15, R5, R6, !P2 ;  /* 0x00000006050f7207 */ /* 0x000fea0005000000 */
[----:B------:R-:W-:Y:S02]  /*50f0*/  IMAD.MOV R6, RZ, RZ, -R15 ;  /* 0x000000ffff067224 */ /* 0x000fe400078e0a0f */
[C---:B------:R-:W-:Y:S04]  /*5100*/  @!P0 IMAD.HI.U32 R2, R3.reuse, R68, RZ ;  /* 0x0000004403028227 */ /* 0x040fe800078e00ff */
[----:B------:R-:W-:Y:S01]  /*5110*/  IMAD R6, R72, R6, R5 ;  /* 0x0000000648067224 */ /* 0x000fe200078e0205 */
[----:B------:R-:W-:Y:S04]  /*5120*/  @!P0 SHF.R.U32.HI R2, RZ, R69, R2 ;  /* 0x00000045ff028219 */ /* 0x000fe80000011602 */
[----:B------:R-:W-:Y:S02]  /*5130*/  @!P0 SEL R0, R3, R2, !P2 ;  /* 0x0000000203008207 */ /* 0x000fe40005000000 */
[----:B------:R-:W-:Y:S02]  /*5140*/  IADD3 R2, PT, PT, -R5, RZ, RZ ;  /* 0x000000ff05027210 */ /* 0x000fe40007ffe1ff */
[----:B------:R-:W-:Y:S01]  /*5150*/  @!P0 IADD3 R8, PT, PT, R15, -R0, RZ ;  /* 0x800000000f088210 */ /* 0x000fe20007ffe0ff */
[----:B------:R-:W-:Y:S02]  /*5160*/  @!P0 IMAD R0, R7, R6, R0 ;  /* 0x0000000607008224 */ /* 0x000fe400078e0200 */
[----:B------:R-:W-:Y:S02]  /*5170*/  IMAD R75, R70, R2, R75 ;  /* 0x00000002464b7224 */ /* 0x000fe400078e024b */
[----:B------:R-:W-:Y:S02]  /*5180*/  @!P0 IMAD R5, R8, R72, R3 ;  /* 0x0000004808058224 */ /* 0x000fe400078e0203 */
[----:B------:R-:W-:Y:S04]  /*5190*/  @!P0 IMAD.MOV.U32 R3, RZ, RZ, R0 ;  /* 0x000000ffff038224 */ /* 0x000fe800078e0000 */
[----:B------:R-:W-:Y:S02]  /*51a0*/  IMAD R77, R3, R74, R77 ;  /* 0x0000004a034d7224 */ /* 0x000fe400078e024d */
[----:B------:R-:W-:Y:S07]  /*51b0*/  IMAD R75, R5, R70, R75 ;  /* 0x00000046054b7224 */ /* 0x000fee00078e024b */
.L_x_89:
[----:B-1----:R-:W-:Y:S01]  /*51c0*/  @!P1 ISETP.NE.AND P0, PT, R10, 0x1, PT ;  /* 0x000000010a00980c */ /* 0x002fe20003f05270 */
[----:B------:R-:W-:Y:S01]  /*51d0*/  @!P1 IMAD.HI.U32 R0, R77, R12, RZ ;  /* 0x0000000c4d009227 */ /* 0x000fe200078e00ff */
[----:B------:R-:W-:Y:S01]  /*51e0*/  @!P1 ISETP.NE.AND P2, PT, R9, 0x1, PT ;  /* 0x000000010900980c */ /* 0x000fe20003f45270 */
[----:B------:R-:W-:Y:S01]  /*51f0*/  ULOP3.LUT UP0, URZ, UR48, 0x1b0, URZ, 0xc0, !UPT ;  /* 0x000001b030ff7892 */ /* 0x000fe2000f80c0ff */
[----:B------:R-:W-:Y:S01]  /*5200*/  R2UR UR42, R21 ;  /* 0x00000000152a72ca */ /* 0x000fe200000e0000 */
[----:B------:R-:W-:Y:S01]  /*5210*/  @!P1 IMAD.HI.U32 R3, R75, R11, RZ ;  /* 0x0000000b4b039227 */ /* 0x000fe200078e00ff */
[----:B------:R-:W-:Y:S02]  /*5220*/  @!P1 SHF.R.U32.HI R0, RZ, R13, R0 ;  /* 0x0000000dff009219 */ /* 0x000fe40000011600 */
[----:B------:R-:W-:Y:S01]  /*5230*/  R2UR UR41, R20 ;  /* 0x00000000142972ca */ /* 0x000fe200000e0000 */
[----:B------:R-:W-:Y:S01]  /*5240*/  VIADD R195, R195, 0x1 ;  /* 0x00000001c3c37836 */ /* 0x000fe20000000000 */
[----:B------:R-:W-:Y:S02]  /*5250*/  @!P1 SHF.R.U32.HI R2, RZ, R14, R3 ;  /* 0x0000000eff029219 */ /* 0x000fe40000011603 */
[----:B------:R-:W-:Y:S02]  /*5260*/  @!P1 SEL R3, R77, R0, !P2 ;  /* 0x000000004d039207 */ /* 0x000fe40005000000 */
[----:B------:R-:W-:Y:S02]  /*5270*/  @!P1 SEL R2, R75, R2, !P0 ;  /* 0x000000024b029207 */ /* 0x000fe40004000000 */
[----:B------:R-:W-:Y:S01]  /*5280*/  @P4 SHF.R.U32.HI R179, RZ, 0x10, R17 ;  /* 0x00000010ffb34819 */ /* 0x000fe20000011611 */
[----:B------:R-:W-:Y:S02]  /*5290*/  USHF.L.U32 UR42, UR42, 0x7, URZ ;  /* 0x000000072a2a7899 */ /* 0x000fe400080006ff */
[----:B------:R-:W-:Y:S02]  /*52a0*/  @!P1 IMAD.IADD R0, R2, 0x1, -R3 ;  /* 0x0000000102009824 */ /* 0x000fe400078e0a03 */
[----:B------:R-:W-:Y:S01]  /*52b0*/  @!P1 IMAD.IADD R2, R3, 0x1, -R2 ;  /* 0x0000000103029824 */ /* 0x000fe200078e0a02 */
[----:B------:R-:W-:Y:S01]  /*52c0*/  USHF.L.U32 UR41, UR41, 0x7, URZ ;  /* 0x0000000729297899 */ /* 0x000fe200080006ff */
[----:B------:R-:W-:Y:S02]  /*52d0*/  @!P1 IMAD R77, R0, R9, R77 ;  /* 0x00000009004d9224 */ /* 0x000fe400078e024d */
[----:B------:R-:W-:Y:S01]  /*52e0*/  @!P1 IMAD R75, R2, R10, R75 ;  /* 0x0000000a024b9224 */ /* 0x000fe200078e024b */
[----:B------:R-:W-:Y:S08]  /*52f0*/  BRA.U !UP0, `(.L_x_90) ;  /* 0x0000000108407547 */ /* 0x000ff0000b800000 */
[----:B------:R-:W1:Y:S01]  /*5300*/  LDCU.64 UR8, c[0x4][0x80] ;  /* 0x01001000ff0877ac */ /* 0x000e620008000a00 */
[----:B------:R-:W-:Y:S01]  /*5310*/  MOV R3, 0x0 ;  /* 0x0000000000037802 */ /* 0x000fe20000000f00 */
[----:B------:R-:W-:Y:S02]  /*5320*/  HFMA2 R12, -RZ, RZ, 0, 5.9604644775390625e-08 ;  /* 0x00000001ff0c7431 */ /* 0x000fe400000001ff */
[----:B------:R-:W-:Y:S02]  /*5330*/  IMAD.MOV.U32 R8, RZ, RZ, 0x70 ;  /* 0x00000070ff087424 */ /* 0x000fe400078e00ff */
[----:B------:R-:W-:Y:S01]  /*5340*/  IMAD.MOV.U32 R13, RZ, RZ, RZ ;  /* 0x000000ffff0d7224 */ /* 0x000fe200078e00ff */
[----:B------:R-:W2:Y:S01]  /*5350*/  LDCU.64 UR6, c[0x4][0x88] ;  /* 0x01001100ff0677ac */ /* 0x000ea20008000a00 */
[----:B------:R-:W3:Y:S01]  /*5360*/  LDC.64 R2, c[0x4][R3] ;  /* 0x0100000003027b82 */ /* 0x000ee20000000a00 */
[----:B------:R-:W4:Y:S01]  /*5370*/  LDCU.64 UR4, c[0x4][0x8] ;  /* 0x01000100ff0477ac */ /* 0x000f220008000a00 */
[----:B-1----:R-:W-:Y:S01]  /*5380*/  MOV R5, UR9 ;  /* 0x0000000900057c02 */ /* 0x002fe20008000f00 */
[----:B------:R-:W-:Y:S01]  /*5390*/  IMAD.U32 R4, RZ, RZ, UR8 ;  /* 0x00000008ff047e24 */ /* 0x000fe2000f8e00ff */
[----:B--2---:R-:W-:Y:S01]  /*53a0*/  MOV R7, UR7 ;  /* 0x0000000700077c02 */ /* 0x004fe20008000f00 */
[----:B------:R-:W-:Y:S01]  /*53b0*/  IMAD.U32 R6, RZ, RZ, UR6 ;  /* 0x00000006ff067e24 */ /* 0x000fe2000f8e00ff */
[----:B----4-:R-:W-:Y:S01]  /*53c0*/  MOV R11, UR5 ;  /* 0x00000005000b7c02 */ /* 0x010fe20008000f00 */
[----:B------:R-:W-:Y:S02]  /*53d0*/  IMAD.U32 R10, RZ, RZ, UR4 ;  /* 0x00000004ff0a7e24 */ /* 0x000fe4000f8e00ff */
[----:B------:R-:W-:Y:S07]  /*53e0*/  LEPC R20, `(.L_x_90) ;  /* 0x000000001014794e */ /* 0x000fee0000000000 */
[----:B---3-5:R-:W-:Y:S05]  /*53f0*/  CALL.ABS.NOINC R2 ;  /* 0x0000000002007343 */ /* 0x028fea0003c00000 */
.L_x_90:
[----:B------:R-:W-:Y:S01]  /*5400*/  LOP3.LUT P0, RZ, R192, 0x1b0, RZ, 0xc0, !PT ;  /* 0x000001b0c0ff7812 */ /* 0x000fe2000780c0ff */
[----:B------:R-:W-:Y:S11]  /*5410*/  BSSY.RECONVERGENT B6, `(.L_x_91) ;  /* 0x0000013000067945 */ /* 0x000ff60003800200 */
[----:B------:R-:W-:Y:S01]  /*5420*/  @!UPT UIADD3 URZ, UPT, UPT, URZ, URZ, URZ ;  /* 0x000000fffffff290 */ /* 0x000fe2000fffe0ff */
[----:B------:R-:W-:Y:S05]  /*5430*/  @!P0 BRA `(.L_x_92) ;  /* 0x0000000000408947 */ /* 0x000fea0003800000 */
        /* <DEDUP_REMOVED lines=16> */
.L_x_92:
[----:B------:R-:W-:Y:S05]  /*5540*/  BSYNC.RECONVERGENT B6 ;  /* 0x0000000000067941 */ /* 0x000fea0003800200 */
.L_x_91:
[----:B------:R-:W-:Y:S01]  /*5550*/  ISETP.NE.U32.AND P4, PT, R166, RZ, PT ;  /* 0x000000ffa600720c */ /* 0x000fe20003f85070 */
[----:B------:R-:W-:Y:S01]  /*5560*/  UISETP.NE.AND UP2, UPT, UR50, URZ, UPT ;  /* 0x000000ff3200728c */ /* 0x000fe2000bf45270 */
[----:B------:R-:W-:Y:S01]  /*5570*/  ISETP.NE.U32.AND P2, PT, RZ, UR38, PT ;  /* 0x00000026ff007c0c */ /* 0x000fe2000bf45070 */
[----:B------:R-:W-:Y:S01]  /*5580*/  UISETP.NE.U32.AND UP1, UPT, UR44, URZ, UPT ;  /* 0x000000ff2c00728c */ /* 0x000fe2000bf25070 */
[----:B------:R-:W-:Y:S01]  /*5590*/  ISETP.NE.AND.EX P4, PT, R167, RZ, PT, P4 ;  /* 0x000000ffa700720c */ /* 0x000fe20003f85340 */
[----:B------:R-:W-:Y:S01]  /*55a0*/  UPLOP3.LUT UP0, UPT, UPT, UPT, UPT, 0x40, 0x4 ;  /* 0x000000000004789c */ /* 0x000fe20003f0e870 */
[----:B------:R-:W-:Y:S01]  /*55b0*/  ISETP.NE.AND.EX P2, PT, RZ, UR39, PT, P2 ;  /* 0x00000027ff007c0c */ /* 0x000fe2000bf45320 */
[----:B------:R-:W-:Y:S01]  /*55c0*/  UISETP.NE.AND.EX UP1, UPT, UR45, URZ, UPT, UP1 ;  /* 0x000000ff2d00728c */ /* 0x000fe2000bf25310 */
[----:B------:R-:W-:Y:S04]  /*55d0*/  PLOP3.LUT P1, PT, PT, PT, UP2, 0x80, 0x8 ;  /* 0x000000000008781c */ /* 0x000fe80003f2f028 */
[----:B------:R-:W-:Y:S06]  /*55e0*/  @UP2 UPLOP3.LUT UP0, UPT, UPT, UPT, UP1, 0x80, 0x8 ;  /* 0x000000000008289c */ /* 0x000fec0003f0f010 */
[----:B------:R-:W-:Y:S01]  /*55f0*/  PLOP3.LUT P0, PT, PT, PT, UP0, 0x80, 0x8 ;  /* 0x000000000008781c */ /* 0x000fe20003f0f008 */
[----:B------:R-:W-:Y:S01]  /*5600*/  @!UPT UIADD3 URZ, UPT, UPT, URZ, URZ, URZ ;  /* 0x000000fffffff290 */ /* 0x000fe2000fffe0ff */
[----:B------:R-:W-:Y:S11]  /*5610*/  BRA.U !UP1, `(.L_x_93) ;  /* 0x0000000109387547 */ /* 0x000ff6000b800000 */
[----:B------:R-:W-:Y:S01]  /*5620*/  UISETP.NE.U32.AND UP0, UPT, UR38, URZ, UPT ;  /* 0x000000ff2600728c */ /* 0x000fe2000bf05070 */
[----:B------:R-:W-:Y:S02]  /*5630*/  HFMA2 R0, -RZ, RZ, 0, 5.9604644775390625e-08 ;  /* 0x00000001ff007431 */ /* 0x000fe400000001ff */
[----:B------:R-:W-:Y:S01]  /*5640*/  IMAD.MOV.U32 R171, RZ, RZ, 0x1 ;  /* 0x00000001ffab7424 */ /* 0x000fe200078e00ff */
[----:B------:R-:W-:Y:S06]  /*5650*/  UISETP.NE.AND.EX UP0, UPT, UR39, URZ, UPT, UP0 ;  /* 0x000000ff2700728c */ /* 0x000fec000bf05300 */
[----:B------:R-:W-:Y:S05]  /*5660*/  PLOP3.LUT P3, PT, PT, PT, UP0, 0x80, 0x8 ;  /* 0x000000000008781c */ /* 0x000fea0003f6f008 */
[----:B------:R-:W1:Y:S01]  /*5670*/  @UP0 LDCU.64 UR6, c[0x0][0x888] ;  /* 0x00011100ff0607ac */ /* 0x000e620008000a00 */
[----:B------:R-:W-:Y:S07]  /*5680*/  @UP0 UIMAD UR4, UR36, UR44, URZ ;  /* 0x0000002c240402a4 */ /* 0x000fee000f8e02ff */
[----:B------:R-:W-:Y:S01]  /*5690*/  @!P3 PRMT R171, R0, 0x7610, R171 ;  /* 0x0000761000abb816 */ /* 0x000fe200000000ab */
[----:B-1----:R-:W-:Y:S03]  /*56a0*/  @UP0 UIMAD.WIDE UR6, UR4, 0x4, UR6 ;  /* 0x00000004040608a5 */ /* 0x002fe6000f8e0206 */
[----:B------:R-:W1:Y:S03]  /*56b0*/  @!UP0 LDCU UR4, c[0x0][0x880] ;  /* 0x00011000ff0487ac */ /* 0x000e660008000800 */
[----:B------:R-:W-:Y:S01]  /*56c0*/  IMAD.U32 R2, RZ, RZ, UR6 ;  /* 0x00000006ff027e24 */ /* 0x000fe2000f8e00ff */
[----:B------:R-:W-:Y:S05]  /*56d0*/  MOV R3, UR7 ;  /* 0x0000000700037c02 */ /* 0x000fea0008000f00 */
[----:B-----5:R2:W5:Y:S02]  /*56e0*/  @P3 LDG.E R81, desc[UR46][R2.64] ;  /* 0x0000002e02513981 */ /* 0x020564000c1e1900 */
[----:B-12---:R-:W-:Y:S02]  /*56f0*/  @!P3 IMAD.U32 R81, RZ, RZ, UR4 ;  /* 0x00000004ff51be24 */ /* 0x006fe4000f8e00ff */
.L_x_93:
[----:B------:R-:W-:Y:S05]  /*5700*/  @!P4 BRA `(.L_x_94) ;  /* 0x000000000020c947 */ /* 0x000fea0003800000 */
[----:B------:R-:W-:Y:S04]  /*5710*/  ISETP.NE.U32.AND P3, PT, R164, RZ, PT ;  /* 0x000000ffa400720c */ /* 0x000fe80003f65070 */
[----:B------:R-:W-:Y:S11]  /*5720*/  ISETP.NE.AND.EX P3, PT, R165, RZ, PT, P3 ;  /* 0x000000ffa500720c */ /* 0x000ff60003f65330 */
[----:B------:R-:W-:Y:S02]  /*5730*/  @!UPT UIADD3 URZ, UPT, UPT, URZ, URZ, URZ ;  /* 0x000000fffffff290 */ /* 0x000fe4000fffe0ff */
[----:B------:R-:W1:Y:S01]  /*5740*/  @P3 LDC.64 R2, c[0x0][0x8a8] ;  /* 0x00022a00ff023b82 */ /* 0x000e620000000a00 */
[----:B------:R-:W-:Y:S04]  /*5750*/  @P3 IMAD R0, R166, UR36, RZ ;  /* 0x00000024a6003c24 */ /* 0x000fe8000f8e02ff */
[----:B-1----:R-:W-:Y:S05]  /*5760*/  @P3 IMAD.WIDE R2, R0, 0x4, R2 ;  /* 0x0000000400023825 */ /* 0x002fea00078e0202 */
[----:B-----5:R1:W5:Y:S02]  /*5770*/  @P3 LDG.E R78, desc[UR46][R2.64] ;  /* 0x0000002e024e3981 */ /* 0x020364000c1e1900 */
[----:B-1----:R-:W2:Y:S02]  /*5780*/  @!P3 LDC R78, c[0x0][0x8a0] ;  /* 0x00022800ff4ebb82 */ /* 0x002ea40000000800 */
.L_x_94:
[----:B-----5:R-:W-:Y:S01]  /*5790*/  FSETP.NEU.AND P4, PT, R81, RZ, PT ;  /* 0x000000ff5100720b */ /* 0x020fe20003f8d000 */
[----:B------:R-:W-:Y:S01]  /*57a0*/  BSSY B1, `(.L_x_95) ;  /* 0x0000047000017945 */ /* 0x000fe20003800000 */
[----:B------:R-:W-:Y:S01]  /*57b0*/  SEL R5, RZ, 0xffffffff, P2 ;  /* 0xffffffffff057807 */ /* 0x000fe20001000000 */
[----:B------:R-:W-:Y:S01]  /*57c0*/  IMAD.MOV.U32 R208, RZ, RZ, 0x1 ;  /* 0x00000001ffd07424 */ /* 0x000fe200078e00ff */
[----:B------:R-:W-:Y:S01]  /*57d0*/  LOP3.LUT P3, RZ, R171, 0xff, RZ, 0xc0, !PT ;  /* 0x000000ffabff7812 */ /* 0x000fe2000786c0ff */
[C---:B------:R-:W-:Y:S01]  /*57e0*/  IMAD R80, R76.reuse, 0x80, R79 ;  /* 0x000000804c507824 */ /* 0x040fe200078e024f */
[----:B------:R-:W-:Y:S02]  /*57f0*/  @P1 SEL R0, RZ, 0xffffffff, P4 ;  /* 0xffffffffff001807 */ /* 0x000fe40002000000 */
[----:B------:R-:W-:Y:S02]  /*5800*/  CS2R R162, SRZ ;  /* 0x0000000000a27805 */ /* 0x000fe4000001ff00 */
[----:B------:R-:W-:Y:S02]  /*5810*/  LEA R3, R181, UR49, 0x3 ;  /* 0x00000031b5037c11 */ /* 0x000fe4000f8e18ff */
[----:B------:R-:W-:Y:S02]  /*5820*/  CS2R R160, SRZ ;  /* 0x0000000000a07805 */ /* 0x000fe4000001ff00 */
[----:B------:R-:W-:Y:S02]  /*5830*/  @P0 SEL R0, R5, R0, !P3 ;  /* 0x0000000005000207 */ /* 0x000fe40005800000 */
[----:B------:R-:W-:Y:S02]  /*5840*/  CS2R R158, SRZ ;  /* 0x00000000009e7805 */ /* 0x000fe4000001ff00 */
[----:B------:R-:W-:Y:S02]  /*5850*/  LEA R207, R76, UR49, 0x3 ;  /* 0x000000314ccf7c11 */ /* 0x000fe4000f8e18ff */
[----:B------:R-:W-:Y:S02]  /*5860*/  CS2R R156, SRZ ;  /* 0x00000000009c7805 */ /* 0x000fe4000001ff00 */
[----:B------:R-:W-:Y:S02]  /*5870*/  @P1 LOP3.LUT R0, R0, 0x1, RZ, 0xc0, !PT ;  /* 0x0000000100001812 */ /* 0x000fe400078ec0ff */
[----:B------:R-:W-:Y:S02]  /*5880*/  CS2R R154, SRZ ;  /* 0x00000000009a7805 */ /* 0x000fe4000001ff00 */
[----:B------:R-:W-:Y:S02]  /*5890*/  SHF.L.U32 R2, R183, 0x1f, RZ ;  /* 0x0000001fb7027819 */ /* 0x000fe400000006ff */
[----:B------:R-:W-:Y:S02]  /*58a0*/  CS2R R152, SRZ ;  /* 0x0000000000987805 */ /* 0x000fe4000001ff00 */
[----:B------:R-:W-:Y:S02]  /*58b0*/  ISETP.NE.U32.OR P6, PT, R0, 0x1, !P1 ;  /* 0x000000010000780c */ /* 0x000fe40004fc5470 */
[----:B------:R-:W-:Y:S02]  /*58c0*/  CS2R R150, SRZ ;  /* 0x0000000000967805 */ /* 0x000fe4000001ff00 */
[----:B------:R-:W-:Y:S02]  /*58d0*/  PLOP3.LUT P2, PT, PT, PT, UP1, 0x80, 0x8 ;  /* 0x000000000008781c */ /* 0x000fe40003f4f018 */
[----:B------:R-:W-:Y:S02]  /*58e0*/  CS2R R148, SRZ ;  /* 0x0000000000947805 */ /* 0x000fe4000001ff00 */
[----:B------:R-:W-:Y:S02]  /*58f0*/  SEL R0, RZ, 0xffffffff, P4 ;  /* 0xffffffffff007807 */ /* 0x000fe40002000000 */
[----:B------:R-:W-:Y:S03]  /*5900*/  P2R R184, PR, RZ, 0x40 ;  /* 0x00000040ffb87803 */ /* 0x000fe60000000000 */
[----:B------:R-:W-:Y:S04]  /*5910*/  @P6 SHF.L.U32 R4, R180, 0x1f, RZ ;  /* 0x0000001fb4046819 */ /* 0x000fe800000006ff */
[----:B------:R-:W-:Y:S01]  /*5920*/  @P2 SEL R0, R5, R0, !P3 ;  /* 0x0000000005002207 */ /* 0x000fe20005800000 */
[----:B------:R-:W1:Y:S03]  /*5930*/  @P6 SYNCS.PHASECHK.TRANS64.TRYWAIT P1, [R3+URZ+0xc0], R4 ;  /* 0x0000c004030065a7 */ /* 0x000e6600080211ff */
[----:B------:R-:W-:Y:S04]  /*5940*/  LOP3.LUT R0, R0, 0x1, RZ, 0xc0, !PT ;  /* 0x0000000100007812 */ /* 0x000fe800078ec0ff */
[----:B------:R-:W-:Y:S04]  /*5950*/  ISETP.NE.U32.AND P5, PT, R0, 0x1, PT ;  /* 0x000000010000780c */ /* 0x000fe80003fa5070 */
[----:B------:R-:W-:Y:S01]  /*5960*/  P2R R209, PR, RZ, 0x20 ;  /* 0x00000020ffd17803 */ /* 0x000fe20000000000 */
[----:B------:R3:W4:Y:S01]  /*5970*/  SYNCS.PHASECHK.TRANS64.TRYWAIT P0, [R207+URZ+0x110], R2 ;  /* 0x00011002cf0075a7 */ /* 0x00072200080011ff */
[----:B-1----:R-:W-:Y:S01]  /*5980*/  @P6 SEL R208, RZ, 0x1, !P1 ;  /* 0x00000001ffd06807 */ /* 0x002fe20004800000 */
[----:B---3--:R-:W-:Y:S06]  /*5990*/  @!P6 BRA `(.L_x_96) ;  /* 0x00000000009ce947 */ /* 0x008fec0003800000 */
[----:B------:R-:W-:Y:S01]  /*59a0*/  @P5 IMAD R6, R181, 0x2000, R190 ;  /* 0x00002000b5065824 */ /* 0x000fe200078e02be */
[----:B------:R-:W-:Y:S01]  /*59b0*/  ISETP.NE.AND P1, PT, R208, RZ, PT ;  /* 0x000000ffd000720c */ /* 0x000fe20003f25270 */
[----:B------:R-:W-:Y:S01]  /*59c0*/  BSSY B0, `(.L_x_97) ;  /* 0x0000010000007945 */ /* 0x000fe20003800000 */
[----:B------:R-:W-:Y:S01]  /*59d0*/  CS2R R150, SRZ ;  /* 0x0000000000967805 */ /* 0x000fe2000001ff00 */
[--C-:B------:R-:W-:Y:S01]  /*59e0*/  @P5 IMAD R7, R191, -0x10, R6.reuse ;  /* 0xfffffff0bf075824 */ /* 0x100fe200078e0206 */
[----:B------:R-:W-:Y:S01]  /*59f0*/  CS2R R148, SRZ ;  /* 0x0000000000947805 */ /* 0x000fe2000001ff00 */
[----:B------:R-:W-:Y:S01]  /*5a00*/  @P5 IMAD R5, R189, -0x10, R6 ;  /* 0xfffffff0bd055824 */ /* 0x000fe200078e0206 */
[----:B------:R-:W-:Y:S01]  /*5a10*/  CS2R R158, SRZ ;  /* 0x00000000009e7805 */ /* 0x000fe2000001ff00 */
[----:B------:R-:W-:Y:S01]  /*5a20*/  @P5 IMAD R4, R188, 0x10, R7 ;  /* 0x00000010bc045824 */ /* 0x000fe200078e0207 */
[----:B------:R-:W-:Y:S02]  /*5a30*/  CS2R R156, SRZ ;  /* 0x00000000009c7805 */ /* 0x000fe4000001ff00 */
[----:B------:R-:W-:Y:S02]  /*5a40*/  CS2R R154, SRZ ;  /* 0x00000000009a7805 */ /* 0x000fe4000001ff00 */
[----:B------:R-:W-:Y:S02]  /*5a50*/  CS2R R152, SRZ ;  /* 0x0000000000987805 */ /* 0x000fe4000001ff00 */
[----:B------:R-:W-:Y:S02]  /*5a60*/  CS2R R162, SRZ ;  /* 0x0000000000a27805 */ /* 0x000fe4000001ff00 */
[----:B------:R-:W-:Y:S01]  /*5a70*/  CS2R R160, SRZ ;  /* 0x0000000000a07805 */ /* 0x000fe2000001ff00 */
[----:B------:R-:W-:Y:S06]  /*5a80*/  @P1 BRA `(.L_x_98) ;  /* 0x00000000000c1947 */ /* 0x000fec0003800000 */
[----:B------:R-:W-:Y:S04]  /*5a90*/  SHF.L.U32 R0, R180, 0x1f, RZ ;  /* 0x0000001fb4007819 */ /* 0x000fe800000006ff */
[----:B------:R-:W1:Y:S02]  /*5aa0*/  SYNCS.PHASECHK.TRANS64.TRYWAIT P1, [R3+URZ+0xc0], R0 ;  /* 0x0000c000030075a7 */ /* 0x000e6400080211ff */
[----:B-1----:R-:W-:Y:S05]  /*5ab0*/  @!P1 BRA `(.L_x_99) ;  /* 0x0000003400e09947 */ /* 0x002fea0003800000 */
.L_x_98:
[----:B------:R-:W-:Y:S05]  /*5ac0*/  BSYNC B0 ;  /* 0x0000000000007941 */ /* 0x000fea0003800000 */
.L_x_97:
[----:B------:R-:W-:Y:S01]  /*5ad0*/  ISETP.NE.AND P1, PT, R209, RZ, PT ;  /* 0x000000ffd100720c */ /* 0x000fe20003f25270 */
[----:B-1----:R-:W-:Y:S02]  /*5ae0*/  VIADD R3, R3, 0xd0 ;  /* 0x000000d003037836 */ /* 0x002fe40000000000 */
[----:B------:R-:W-:Y:S02]  /*5af0*/  IMAD.U32 R0, RZ, RZ, UR37 ;  /* 0x00000025ff007e24 */ /* 0x000fe4000f8e00ff */
[----:B------:R-:W-:Y:S03]  /*5b00*/  VIADD R181, R181, 0x1 ;  /* 0x00000001b5b57836 */ /* 0x000fe60000000000 */
[----:B------:R-:W-:Y:S05]  /*5b10*/  PRMT R0, R0, 0x654, R3 ;  /* 0x0000065400007816 */ /* 0x000fea0000000003 */
[----:B------:R1:W3:Y:S04]  /*5b20*/  @P1 LDS.128 R148, [R6] ;  /* 0x0000000006941984 */ /* 0x0002e80000000c00 */
[----:B------:R1:W1:Y:S04]  /*5b30*/  @P1 LDS.128 R156, [R5+0x20] ;  /* 0x00002000059c1984 */ /* 0x0002680000000c00 */
[----:B------:R1:W1:Y:S04]  /*5b40*/  @P1 LDS.128 R152, [R7+0x10] ;  /* 0x0000100007981984 */ /* 0x0002680000000c00 */
[----:B------:R1:W1:Y:S01]  /*5b50*/  @P1 LDS.128 R160, [R4+0x10] ;  /* 0x0000100004a01984 */ /* 0x0002620000000c00 */
[C---:B------:R-:W-:Y:S01]  /*5b60*/  ISETP.NE.AND P1, PT, R181.reuse, 0x2, PT ;  /* 0x00000002b500780c */ /* 0x040fe20003f25270 */
[----:B------:R-:W-:Y:S01]  /*5b70*/  @!PT LDS RZ, [RZ] ;  /* 0x00000000fffff984 */ /* 0x000fe20000000800 */
[----:B------:R-:W-:Y:S01]  /*5b80*/  @!PT LDS RZ, [RZ] ;  /* 0x00000000fffff984 */ /* 0x000fe20000000800 */
[----:B------:R-:W-:Y:S01]  /*5b90*/  @!PT LDS RZ, [RZ] ;  /* 0x00000000fffff984 */ /* 0x000fe20000000800 */
[----:B------:R-:W-:Y:S01]  /*5ba0*/  @!PT LDS RZ, [RZ] ;  /* 0x00000000fffff984 */ /* 0x000fe20000000800 */
[----:B------:R5:W-:Y:S06]  /*5bb0*/  MEMBAR.ALL.CTA ;  /* 0x0000000000007992 */ /* 0x000bec0000008000 */
[----:B-----5:R-:W5:Y:S01]  /*5bc0*/  FENCE.VIEW.ASYNC.S ;  /* 0x00000000000073c6 */ /* 0x020f620000000000 */
[----:B------:R-:W-:Y:S02]  /*5bd0*/  SEL R3, RZ, 0x1, P1 ;  /* 0x00000001ff037807 */ /* 0x000fe40000800000 */
[----:B------:R-:W-:Y:S02]  /*5be0*/  SEL R181, R181, RZ, P1 ;  /* 0x000000ffb5b57207 */ /* 0x000fe40000800000 */
[----:B------:R-:W-:Y:S01]  /*5bf0*/  LOP3.LUT R180, R180, R3, RZ, 0x3c, !PT ;  /* 0x00000003b4b47212 */ /* 0x000fe200078e3cff */
[----:B-----5:R1:W-:Y:S06]  /*5c00*/  SYNCS.ARRIVE.TRANS64.RED.A1T0 RZ, [R0+URZ], RZ ;  /* 0x000000ff00ff79a7 */ /* 0x0203ec00081004ff */
.L_x_96:
[----:B------:R-:W-:Y:S05]  /*5c10*/  BSYNC B1 ;  /* 0x0000000000017941 */ /* 0x000fea0003800000 */
.L_x_95:
[----:B-1----:R-:W-:Y:S04]  /*5c20*/  SHF.R.U32.HI R0, RZ, 0x15, R80 ;  /* 0x00000015ff007819 */ /* 0x002fe80000011650 */
[----:B------:R-:W-:Y:S01]  /*5c30*/  LOP3.LUT P1, RZ, R0, 0x3, R173, 0x48, !PT ;  /* 0x0000000300ff7812 */ /* 0x000fe200078248ad */
[----:B------:R-:W-:Y:S01]  /*5c40*/  @!UPT UIADD3 URZ, UPT, UPT, URZ, URZ, URZ ;  /* 0x000000fffffff290 */ /* 0x000fe2000fffe0ff */
[----:B----4-:R-:W-:Y:S11]  /*5c50*/  @P0 BRA `(.L_x_100) ;  /* 0x0000000000080947 */ /* 0x010ff60003800000 */
[----:B------:R-:W1:Y:S02]  /*5c60*/  SYNCS.PHASECHK.TRANS64.TRYWAIT P0, [R207+URZ+0x110], R2 ;  /* 0x00011002cf0075a7 */ /* 0x000e6400080011ff */
[----:B-1----:R-:W-:Y:S05]  /*5c70*/  @!P0 BRA `(.L_x_101) ;  /* 0x0000003400848947 */ /* 0x002fea0003800000 */
.L_x_100:
[----:B------:R-:W-:Y:S04]  /*5c80*/  BSSY.RECONVERGENT B6, `(.L_x_102) ;  /* 0x0000012000067945 */ /* 0x000fe80003800200 */
[----:B------:R-:W-:Y:S05]  /*5c90*/  @!P1 BRA `(.L_x_103) ;  /* 0x0000000000409947 */ /* 0x000fea0003800000 */
[----:B------:R-:W4:Y:S01]  /*5ca0*/  LDCU.64 UR8, c[0x4][0x70] ;  /* 0x01000e00ff0877ac */ /* 0x000f220008000a00 */
[----:B------:R-:W-:Y:S01]  /*5cb0*/  MOV R3, 0x0 ;  /* 0x0000000000037802 */ /* 0x000fe20000000f00 */
[----:B------:R-:W-:Y:S02]  /*5cc0*/  HFMA2 R12, -RZ, RZ, 0, 5.9604644775390625e-08 ;  /* 0x00000001ff0c7431 */ /* 0x000fe400000001ff */
[----:B------:R-:W-:Y:S02]  /*5cd0*/  IMAD.MOV.U32 R8, RZ, RZ, 0x192 ;  /* 0x00000192ff087424 */ /* 0x000fe400078e00ff */
[----:B------:R-:W-:Y:S01]  /*5ce0*/  IMAD.MOV.U32 R13, RZ, RZ, RZ ;  /* 0x000000ffff0d7224 */ /* 0x000fe200078e00ff */
[----:B------:R-:W5:Y:S01]  /*5cf0*/  LDCU.64 UR6, c[0x4][0x78] ;  /* 0x01000f00ff0677ac */ /* 0x000f620008000a00 */
[----:B-1----:R-:W1:Y:S01]  /*5d00*/  LDC.64 R2, c[0x4][R3] ;  /* 0x0100000003027b82 */ /* 0x002e620000000a00 */
[----:B------:R-:W2:Y:S01]  /*5d10*/  LDCU.64 UR4, c[0x4][0x10] ;  /* 0x01000200ff0477ac */ /* 0x000ea20008000a00 */
[----:B----4-:R-:W-:Y:S01]  /*5d20*/  MOV R5, UR9 ;  /* 0x0000000900057c02 */ /* 0x010fe20008000f00 */
[----:B------:R-:W-:Y:S01]  /*5d30*/  IMAD.U32 R4, RZ, RZ, UR8 ;  /* 0x00000008ff047e24 */ /* 0x000fe2000f8e00ff */
[----:B-----5:R-:W-:Y:S01]  /*5d40*/  MOV R7, UR7 ;  /* 0x0000000700077c02 */ /* 0x020fe20008000f00 */
[----:B------:R-:W-:Y:S01]  /*5d50*/  IMAD.U32 R6, RZ, RZ, UR6 ;  /* 0x00000006ff067e24 */ /* 0x000fe2000f8e00ff */
[----:B--2---:R-:W-:Y:S01]  /*5d60*/  MOV R11, UR5 ;  /* 0x00000005000b7c02 */ /* 0x004fe20008000f00 */
[----:B------:R-:W-:Y:S02]  /*5d70*/  IMAD.U32 R10, RZ, RZ, UR4 ;  /* 0x00000004ff0a7e24 */ /* 0x000fe4000f8e00ff */
[----:B------:R-:W-:Y:S07]  /*5d80*/  LEPC R20, `(.L_x_103) ;  /* 0x000000001014794e */ /* 0x000fee0000000000 */
[----:B-1-3--:R-:W-:Y:S05]  /*5d90*/  CALL.ABS.NOINC R2 ;  /* 0x0000000002007343 */ /* 0x00afea0003c00000 */
.L_x_103:
[----:B------:R-:W-:Y:S05]  /*5da0*/  BSYNC.RECONVERGENT B6 ;  /* 0x0000000000067941 */ /* 0x000fea0003800200 */
.L_x_102:
[-C--:B---3--:R-:W-:Y:S01]  /*5db0*/  F2FP.F16.E5M2.UNPACK_B R83, R148.reuse ;  /* 0x00000094ff53723e */ /* 0x088fe200020004ff */
[----:B------:R-:W-:Y:S05]  /*5dc0*/  WARPSYNC.ALL ;  /* 0x0000000000007948 */ /* 0x000fea0003800000 */
[----:B------:R-:W-:Y:S01]  /*5dd0*/  R2UR UR4, R80 ;  /* 0x00000000500472ca */ /* 0x000fe200000e0000 */
[--C-:B------:R-:W-:Y:S01]  /*5de0*/  HADD2.F32 R82, -RZ, R83.reuse.H0_H0 ;  /* 0x20000053ff527230 */ /* 0x100fe20000004100 */
[----:B------:R-:W-:Y:S01]  /*5df0*/  F2FP.F16.E5M2.UNPACK_B R85, R148.H1 ;  /* 0x00000094ff55723e */ /* 0x000fe200030004ff */
[----:B------:R-:W-:Y:S01]  /*5e00*/  HADD2.F32 R83, -RZ, R83.H1_H1 ;  /* 0x30000053ff537230 */ /* 0x000fe20000004100 */
[-C--:B------:R-:W-:Y:S01]  /*5e10*/  F2FP.F16.E5M2.UNPACK_B R87, R149.reuse ;  /* 0x00000095ff57723e */ /* 0x080fe200020004ff */
[----:B------:R-:W-:Y:S01]  /*5e20*/  BSSY.RECONVERGENT B0, `(.L_x_104) ;  /* 0x000011d000007945 */ /* 0x000fe20003800200 */
[----:B------:R-:W-:Y:S01]  /*5e30*/  F2FP.F16.E5M2.UNPACK_B R89, R149.H1 ;  /* 0x00000095ff59723e */ /* 0x000fe200030004ff */
[----:B------:R-:W-:Y:S01]  /*5e40*/  HADD2.F32 R84, -RZ, R85.H0_H0 ;  /* 0x20000055ff547230 */ /* 0x000fe20000004100 */
[-C--:B------:R-:W-:Y:S01]  /*5e50*/  F2FP.F16.E5M2.UNPACK_B R91, R150.reuse ;  /* 0x00000096ff5b723e */ /* 0x080fe200020004ff */
[----:B------:R-:W-:Y:S01]  /*5e60*/  HADD2.F32 R88, -RZ, R87.H1_H1 ;  /* 0x30000057ff587230 */ /* 0x000fe20000004100 */
[----:B------:R-:W-:Y:S01]  /*5e70*/  F2FP.F16.E5M2.UNPACK_B R93, R150.H1 ;  /* 0x00000096ff5d723e */ /* 0x000fe200030004ff */
[----:B------:R-:W-:Y:S01]  /*5e80*/  HADD2.F32 R86, -RZ, R85.H1_H1 ;  /* 0x30000055ff567230 */ /* 0x000fe20000004100 */
[-C--:B------:R-:W-:Y:S01]  /*5e90*/  F2FP.F16.E5M2.UNPACK_B R95, R151.reuse ;  /* 0x00000097ff5f723e */ /* 0x080fe200020004ff */
[----:B------:R-:W2:Y:S01]  /*5ea0*/  LDTM.x64 R4, tmem[UR4] ;  /* 0x00000004000479ee */ /* 0x000ea20008340000 */
[----:B------:R-:W-:Y:S01]  /*5eb0*/  F2FP.F16.E5M2.UNPACK_B R97, R151.H1 ;  /* 0x00000097ff61723e */ /* 0x000fe200030004ff */
[----:B------:R-:W-:Y:S01]  /*5ec0*/  HADD2.F32 R85, -RZ, R87.H0_H0 ;  /* 0x20000057ff557230 */ /* 0x000fe20000004100 */
[-C--:B------:R-:W-:Y:S01]  /*5ed0*/  F2FP.F16.E5M2.UNPACK_B R99, R152.reuse ;  /* 0x00000098ff63723e */ /* 0x080fe200020004ff */
[----:B------:R-:W-:Y:S01]  /*5ee0*/  HADD2.F32 R87, -RZ, R89.H0_H0 ;  /* 0x20000059ff577230 */ /* 0x000fe20000004100 */
[----:B------:R-:W-:Y:S01]  /*5ef0*/  F2FP.F16.E5M2.UNPACK_B R101, R152.H1 ;  /* 0x00000098ff65723e */ /* 0x000fe200030004ff */
[----:B------:R-:W-:Y:S01]  /*5f00*/  HADD2.F32 R92, -RZ, R91.H1_H1 ;  /* 0x3000005bff5c7230 */ /* 0x000fe20000004100 */
[----:B------:R-:W-:Y:S01]  /*5f10*/  ISETP.NE.AND P6, PT, R184, RZ, PT ;  /* 0x000000ffb800720c */ /* 0x000fe20003fc5270 */
[----:B------:R-:W-:Y:S01]  /*5f20*/  HADD2.F32 R96, -RZ, R95.H1_H1 ;  /* 0x3000005fff607230 */ /* 0x000fe20000004100 */
[----:B------:R-:W-:Y:S01]  /*5f30*/  SHF.L.U32 R211, R176, 0x4, RZ ;  /* 0x00000004b0d37819 */ /* 0x000fe200000006ff */
[----:B------:R-:W-:Y:S01]  /*5f40*/  HADD2.F32 R100, -RZ, R99.H1_H1 ;  /* 0x30000063ff647230 */ /* 0x000fe20000004100 */
[----:B------:R-:W-:Y:S01]  /*5f50*/  SHF.L.U32 R219, R175, 0x4, RZ ;  /* 0x00000004afdb7819 */ /* 0x000fe200000006ff */
[----:B------:R-:W-:Y:S01]  /*5f60*/  HADD2.F32 R90, -RZ, R89.H1_H1 ;  /* 0x30000059ff5a7230 */ /* 0x000fe20000004100 */
[C---:B------:R-:W-:Y:S01]  /*5f70*/  IADD3 R204, PT, PT, R190.reuse, R211, RZ ;  /* 0x000000d3becc7210 */ /* 0x040fe20007ffe0ff */
[----:B------:R-:W-:Y:S01]  /*5f80*/  HADD2.F32 R89, -RZ, R91.H0_H0 ;  /* 0x2000005bff597230 */ /* 0x000fe20000004100 */
[----:B------:R-:W-:Y:S01]  /*5f90*/  IADD3 R206, PT, PT, R190, R219, RZ ;  /* 0x000000dbbece7210 */ /* 0x000fe20007ffe0ff */
[--C-:B------:R-:W-:Y:S01]  /*5fa0*/  HADD2.F32 R91, -RZ, R93.reuse.H0_H0 ;  /* 0x2000005dff5b7230 */ /* 0x100fe20000004100 */
[----:B------:R-:W-:Y:S01]  /*5fb0*/  SHF.L.U32 R217, R188, 0x4, RZ ;  /* 0x00000004bcd97819 */ /* 0x000fe200000006ff */
[----:B------:R-:W-:Y:S01]  /*5fc0*/  HADD2.F32 R94, -RZ, R93.H1_H1 ;  /* 0x3000005dff5e7230 */ /* 0x000fe20000004100 */
[-C--:B------:R-:W-:Y:S01]  /*5fd0*/  F2FP.F16.E5M2.UNPACK_B R103, R153.reuse ;  /* 0x00000099ff67723e */ /* 0x080fe200020004ff */
[----:B------:R-:W-:Y:S01]  /*5fe0*/  HADD2.F32 R93, -RZ, R95.H0_H0 ;  /* 0x2000005fff5d7230 */ /* 0x000fe20000004100 */
[----:B------:R-:W-:Y:S01]  /*5ff0*/  IADD3 R205, PT, PT, R217, R204, RZ ;  /* 0x000000ccd9cd7210 */ /* 0x000fe20007ffe0ff */
[----:B------:R-:W-:Y:S01]  /*6000*/  HADD2.F32 R95, -RZ, R97.H0_H0 ;  /* 0x20000061ff5f7230 */ /* 0x000fe20000004100 */
[----:B------:R-:W-:Y:S01]  /*6010*/  F2FP.F16.E5M2.UNPACK_B R105, R153.H1 ;  /* 0x00000099ff69723e */ /* 0x000fe200030004ff */
[C---:B--2---:R-:W-:Y:S01]  /*6020*/  FMUL R0, R78.reuse, R4 ;  /* 0x000000044e007220 */ /* 0x044fe20000400000 */
[C---:B-1----:R-:W-:Y:S01]  /*6030*/  FMUL R2, R78.reuse, R5 ;  /* 0x000000054e027220 */ /* 0x042fe20000400000 */
[C---:B------:R-:W-:Y:S01]  /*6040*/  FMUL R4, R78.reuse, R8 ;  /* 0x000000084e047220 */ /* 0x040fe20000400000 */
[C---:B------:R-:W-:Y:S01]  /*6050*/  FMUL R5, R78.reuse, R9 ;  /* 0x000000094e057220 */ /* 0x040fe20000400000 */
[C---:B------:R-:W-:Y:S01]  /*6060*/  FFMA R0, R81.reuse, R82, R0 ;  /* 0x0000005251007223 */ /* 0x040fe20000000000 */
[C---:B------:R-:W-:Y:S01]  /*6070*/  FFMA R2, R81.reuse, R83, R2 ;  /* 0x0000005351027223 */ /* 0x040fe20000000002 */
[C---:B------:R-:W-:Y:S01]  /*6080*/  FMUL R8, R78.reuse, R12 ;  /* 0x0000000c4e087220 */ /* 0x040fe20000400000 */
[C---:B------:R-:W-:Y:S01]  /*6090*/  FMUL R9, R78.reuse, R13 ;  /* 0x0000000d4e097220 */ /* 0x040fe20000400000 */
[C---:B------:R-:W-:Y:S01]  /*60a0*/  FMUL R12, R78.reuse, R16 ;  /* 0x000000104e0c7220 */ /* 0x040fe20000400000 */
[C---:B------:R-:W-:Y:S01]  /*60b0*/  FMUL R13, R78.reuse, R17 ;  /* 0x000000114e0d7220 */ /* 0x040fe20000400000 */
[C---:B------:R-:W-:Y:S01]  /*60c0*/  FMUL R16, R78.reuse, R20 ;  /* 0x000000144e107220 */ /* 0x040fe20000400000 */
[C---:B------:R-:W-:Y:S01]  /*60d0*/  FMUL R17, R78.reuse, R21 ;  /* 0x000000154e117220 */ /* 0x040fe20000400000 */
[----:B------:R-:W-:Y:S02]  /*60e0*/  HADD2.F32 R104, -RZ, R103.H1_H1 ;  /* 0x30000067ff687230 */ /* 0x000fe40000004100 */
[C---:B------:R-:W-:Y:S01]  /*60f0*/  FMUL R20, R78.reuse, R24 ;  /* 0x000000184e147220 */ /* 0x040fe20000400000 */
[C---:B------:R-:W-:Y:S01]  /*6100*/  FMUL R21, R78.reuse, R25 ;  /* 0x000000194e157220 */ /* 0x040fe20000400000 */
[C---:B------:R-:W-:Y:S01]  /*6110*/  FMUL R24, R78.reuse, R28 ;  /* 0x0000001c4e187220 */ /* 0x040fe20000400000 */
[C---:B------:R-:W-:Y:S01]  /*6120*/  FMUL R25, R78.reuse, R29 ;  /* 0x0000001d4e197220 */ /* 0x040fe20000400000 */
[C---:B------:R-:W-:Y:S01]  /*6130*/  FMUL R28, R78.reuse, R32 ;  /* 0x000000204e1c7220 */ /* 0x040fe20000400000 */
[C---:B------:R-:W-:Y:S01]  /*6140*/  FMUL R29, R78.reuse, R33 ;  /* 0x000000214e1d7220 */ /* 0x040fe20000400000 */
[C---:B------:R-:W-:Y:S01]  /*6150*/  FMUL R32, R78.reuse, R36 ;  /* 0x000000244e207220 */ /* 0x040fe20000400000 */
[----:B------:R-:W-:Y:S01]  /*6160*/  F2FP.F16.E5M2.UNPACK_B R107, R154 ;  /* 0x0000009aff6b723e */ /* 0x000fe200020004ff */
[C---:B------:R-:W-:Y:S01]  /*6170*/  FMUL R33, R78.reuse, R37 ;  /* 0x000000254e217220 */ /* 0x040fe20000400000 */
[C---:B------:R-:W-:Y:S01]  /*6180*/  FMUL R36, R78.reuse, R40 ;  /* 0x000000284e247220 */ /* 0x040fe20000400000 */
[----:B------:R-:W-:Y:S01]  /*6190*/  F2FP.F16.E5M2.UNPACK_B R109, R154.H1 ;  /* 0x0000009aff6d723e */ /* 0x000fe200030004ff */
[C---:B------:R-:W-:Y:S01]  /*61a0*/  FMUL R37, R78.reuse, R41 ;  /* 0x000000294e257220 */ /* 0x040fe20000400000 */
[----:B------:R-:W-:Y:S02]  /*61b0*/  HADD2.F32 R108, -RZ, R107.H1_H1 ;  /* 0x3000006bff6c7230 */ /* 0x000fe40000004100 */
        /* <DEDUP_REMOVED lines=26> */
[C---:B------:R-:W-:Y:S01]  /*6360*/  FFMA R3, R81.reuse, R84, R3 ;  /* 0x0000005451037223 */ /* 0x040fe20000000003 */
[C---:B------:R-:W-:Y:S01]  /*6370*/  FFMA R7, R81.reuse, R86, R7 ;  /* 0x0000005651077223 */ /* 0x040fe20000000007 */
[----:B------:R-:W-:Y:S01]  /*6380*/  F2FP.F16.E5M2.UNPACK_B R127, R159 ;  /* 0x0000009fff7f723e */ /* 0x000fe200020004ff */
[C---:B------:R-:W-:Y:S01]  /*6390*/  FFMA R4, R81.reuse, R85, R4 ;  /* 0x0000005551047223 */ /* 0x040fe20000000004 */
[C---:B------:R-:W-:Y:S01]  /*63a0*/  FFMA R5, R81.reuse, R88, R5 ;  /* 0x0000005851057223 */ /* 0x040fe20000000005 */
[----:B------:R-:W-:Y:S01]  /*63b0*/  F2FP.F16.E5M2.UNPACK_B R129, R159.H1 ;  /* 0x0000009fff81723e */ /* 0x000fe200030004ff */
[----:B------:R-:W-:Y:S01]  /*63c0*/  FFMA R6, R81, R87, R6 ;  /* 0x0000005751067223 */ /* 0x000fe20000000006 */
[----:B------:R-:W-:Y:S01]  /*63d0*/  F2FP.SATFINITE.E5M2.F32.PACK_AB_MERGE_C R185, R7, R3, RZ ;  /* 0x0000000307b9723e */ /* 0x000fe200048060ff */
[----:B------:R-:W-:Y:S02]  /*63e0*/  HADD2.F32 R124, -RZ, R123.H1_H1 ;  /* 0x3000007bff7c7230 */ /* 0x000fe40000004100 */
[----:B------:R-:W-:Y:S01]  /*63f0*/  FMUL R11, R78, R11 ;  /* 0x0000000b4e0b7220 */ /* 0x000fe20000400000 */
[----:B------:R-:W-:Y:S01]  /*6400*/  HADD2.F32 R128, -RZ, R127.H1_H1 ;  /* 0x3000007fff807230 */ /* 0x000fe20000004100 */
[----:B------:R-:W-:Y:S01]  /*6410*/  F2FP.SATFINITE.E5M2.F32.PACK_AB_MERGE_C R184, R2, R0, R185 ;  /* 0x0000000002b8723e */ /* 0x000fe200048060b9 */
[C---:B------:R-:W-:Y:S01]  /*6420*/  FMUL R10, R78.reuse, R14 ;  /* 0x0000000e4e0a7220 */ /* 0x040fe20000400000 */
[C---:B------:R-:W-:Y:S01]  /*6430*/  FFMA R11, R81.reuse, R90, R11 ;  /* 0x0000005a510b7223 */ /* 0x040fe2000000000b */
[C---:B------:R-:W-:Y:S01]  /*6440*/  FFMA R8, R81.reuse, R89, R8 ;  /* 0x0000005951087223 */ /* 0x040fe20000000008 */
[----:B------:R-:W-:Y:S01]  /*6450*/  FFMA R9, R81, R92, R9 ;  /* 0x0000005c51097223 */ /* 0x000fe20000000009 */
[----:B------:R-:W-:Y:S01]  /*6460*/  F2FP.F16.E5M2.UNPACK_B R131, R160 ;  /* 0x000000a0ff83723e */ /* 0x000fe200020004ff */
[----:B------:R-:W-:Y:S01]  /*6470*/  HADD2.F32 R98, -RZ, R97.H1_H1 ;  /* 0x30000061ff627230 */ /* 0x000fe20000004100 */
[----:B------:R-:W-:Y:S01]  /*6480*/  F2FP.SATFINITE.E5M2.F32.PACK_AB_MERGE_C R186, R11, R6, RZ ;  /* 0x000000060bba723e */ /* 0x000fe200048060ff */
[----:B------:R-:W-:Y:S01]  /*6490*/  FFMA R10, R81, R91, R10 ;  /* 0x0000005b510a7223 */ /* 0x000fe2000000000a */
[----:B------:R-:W-:Y:S02]  /*64a0*/  HADD2.F32 R97, -RZ, R99.H0_H0 ;  /* 0x20000063ff617230 */ /* 0x000fe40000004100 */
[C---:B------:R-:W-:Y:S01]  /*64b0*/  FMUL R15, R78.reuse, R15 ;  /* 0x0000000f4e0f7220 */ /* 0x040fe20000400000 */
[----:B------:R-:W-:Y:S01]  /*64c0*/  F2FP.SATFINITE.E5M2.F32.PACK_AB_MERGE_C R185, R5, R4, R186 ;  /* 0x0000000405b9723e */ /* 0x000fe200048060ba */
[----:B------:R-:W-:Y:S02]  /*64d0*/  HADD2.F32 R132, -RZ, R131.H1_H1 ;  /* 0x30000083ff847230 */ /* 0x000fe40000004100 */
[C---:B------:R-:W-:Y:S01]  /*64e0*/  FMUL R14, R78.reuse, R18 ;  /* 0x000000124e0e7220 */ /* 0x040fe20000400000 */
[C---:B------:R-:W-:Y:S01]  /*64f0*/  FFMA R15, R81.reuse, R94, R15 ;  /* 0x0000005e510f7223 */ /* 0x040fe2000000000f */
[C---:B------:R-:W-:Y:S01]  /*6500*/  FFMA R12, R81.reuse, R93, R12 ;  /* 0x0000005d510c7223 */ /* 0x040fe2000000000c */
[----:B------:R-:W-:Y:S01]  /*6510*/  FFMA R13, R81, R96, R13 ;  /* 0x00000060510d7223 */ /* 0x000fe2000000000d */
[----:B------:R-:W-:Y:S01]  /*6520*/  F2FP.F16.E5M2.UNPACK_B R133, R160.H1 ;  /* 0x000000a0ff85723e */ /* 0x000fe200030004ff */
[--C-:B------:R-:W-:Y:S01]  /*6530*/  HADD2.F32 R99, -RZ, R101.reuse.H0_H0 ;  /* 0x20000065ff637230 */ /* 0x100fe20000004100 */
[----:B------:R-:W-:Y:S01]  /*6540*/  F2FP.SATFINITE.E5M2.F32.PACK_AB_MERGE_C R186, R15, R10, RZ ;  /* 0x0000000a0fba723e */ /* 0x000fe200048060ff */
[----:B------:R-:W-:Y:S01]  /*6550*/  FFMA R14, R81, R95, R14 ;  /* 0x0000005f510e7223 */ /* 0x000fe2000000000e */
[C---:B------:R-:W-:Y:S01]  /*6560*/  FMUL R19, R78.reuse, R19 ;  /* 0x000000134e137220 */ /* 0x040fe20000400000 */
[----:B------:R-:W-:Y:S01]  /*6570*/  HADD2.F32 R102, -RZ, R101.H1_H1 ;  /* 0x30000065ff667230 */ /* 0x000fe20000004100 */
[----:B------:R-:W-:Y:S01]  /*6580*/  F2FP.SATFINITE.E5M2.F32.PACK_AB_MERGE_C R186, R9, R8, R186 ;  /* 0x0000000809ba723e */ /* 0x000fe200048060ba */
[----:B------:R-:W-:Y:S02]  /*6590*/  HADD2.F32 R101, -RZ, R103.H0_H0 ;  /* 0x20000067ff657230 */ /* 0x000fe40000004100 */
[C---:B------:R-:W-:Y:S01]  /*65a0*/  FFMA R19, R81.reuse, R98, R19 ;  /* 0x0000006251137223 */ /* 0x040fe20000000013 */
[C---:B------:R-:W-:Y:S01]  /*65b0*/  FFMA R16, R81.reuse, R97, R16 ;  /* 0x0000006151107223 */ /* 0x040fe20000000010 */
[----:B------:R-:W-:Y:S01]  /*65c0*/  FFMA R17, R81, R100, R17 ;  /* 0x0000006451117223 */ /* 0x000fe20000000011 */
[C---:B------:R-:W-:Y:S01]  /*65d0*/  FMUL R18, R78.reuse, R22 ;  /* 0x000000164e127220 */ /* 0x040fe20000400000 */
[----:B------:R-:W-:Y:S01]  /*65e0*/  F2FP.F16.E5M2.UNPACK_B R135, R161 ;  /* 0x000000a1ff87723e */ /* 0x000fe200020004ff */
        /* <DEDUP_REMOVED lines=10> */
[----:B------:R1:W-:Y:S01]  /*6690*/  STS.128 [R172+UR49+0x4200], R184 ;  /* 0x004200b8ac007988 */ /* 0x0003e20008000c31 */
[----:B------:R-:W-:Y:S01]  /*66a0*/  HADD2.F32 R136, -RZ, R135.H1_H1 ;  /* 0x30000087ff887230 */ /* 0x000fe20000004100 */
[----:B------:R-:W-:Y:S01]  /*66b0*/  F2FP.SATFINITE.E5M2.F32.PACK_AB_MERGE_C R196, R23, R18, RZ ;  /* 0x0000001217c4723e */ /* 0x000fe200048060ff */
[C---:B------:R-:W-:Y:S01]  /*66c0*/  FMUL R22, R78.reuse, R26 ;  /* 0x0000001a4e167220 */ /* 0x040fe20000400000 */
[C---:B------:R-:W-:Y:S01]  /*66d0*/  FMUL R27, R78.reuse, R27 ;  /* 0x0000001b4e1b7220 */ /* 0x040fe20000400000 */
[--C-:B------:R-:W-:Y:S01]  /*66e0*/  HADD2.F32 R107, -RZ, R109.reuse.H0_H0 ;  /* 0x2000006dff6b7230 */ /* 0x100fe20000004100 */
[----:B------:R-:W-:Y:S01]  /*66f0*/  F2FP.SATFINITE.E5M2.F32.PACK_AB_MERGE_C R196, R17, R16, R196 ;  /* 0x0000001011c4723e */ /* 0x000fe200048060c4 */
[C---:B------:R-:W-:Y:S01]  /*6700*/  FFMA R22, R81.reuse, R103, R22 ;  /* 0x0000006751167223 */ /* 0x040fe20000000016 */
[C---:B------:R-:W-:Y:S01]  /*6710*/  FFMA R27, R81.reuse, R106, R27 ;  /* 0x0000006a511b7223 */ /* 0x040fe2000000001b */
[C---:B------:R-:W-:Y:S01]  /*6720*/  FFMA R24, R81.reuse, R105, R24 ;  /* 0x0000006951187223 */ /* 0x040fe20000000018 */
[----:B------:R-:W-:Y:S01]  /*6730*/  F2FP.F16.E5M2.UNPACK_B R137, R161.H1 ;  /* 0x000000a1ff89723e */ /* 0x000fe200030004ff */
[----:B------:R-:W-:Y:S02]  /*6740*/  HADD2.F32 R110, -RZ, R109.H1_H1 ;  /* 0x3000006dff6e7230 */ /* 0x000fe40000004100 */
[----:B------:R-:W-:Y:S01]  /*6750*/  FFMA R25, R81, R108, R25 ;  /* 0x0000006c51197223 */ /* 0x000fe20000000019 */
[----:B------:R-:W-:Y:S01]  /*6760*/  F2FP.SATFINITE.E5M2.F32.PACK_AB_MERGE_C R197, R27, R22, RZ ;  /* 0x000000161bc5723e */ /* 0x000fe200048060ff */
[----:B------:R-:W-:Y:S02]  /*6770*/  HADD2.F32 R109, -RZ, R111.H0_H0 ;  /* 0x2000006fff6d7230 */ /* 0x000fe40000004100 */
[C---:B------:R-:W-:Y:S01]  /*6780*/  FMUL R26, R78.reuse, R30 ;  /* 0x0000001e4e1a7220 */ /* 0x040fe20000400000 */
[C---:B------:R-:W-:Y:S01]  /*6790*/  FMUL R31, R78.reuse, R31 ;  /* 0x0000001f4e1f7220 */ /* 0x040fe20000400000 */
[--C-:B------:R-:W-:Y:S01]  /*67a0*/  HADD2.F32 R111, -RZ, R113.reuse.H0_H0 ;  /* 0x20000071ff6f7230 */ /* 0x100fe20000004100 */
[----:B------:R-:W-:Y:S01]  /*67b0*/  F2FP.SATFINITE.E5M2.F32.PACK_AB_MERGE_C R197, R21, R20, R197 ;  /* 0x0000001415c5723e */ /* 0x000fe200048060c5 */
[C---:B------:R-:W-:Y:S01]  /*67c0*/  FFMA R26, R81.reuse, R107, R26 ;  /* 0x0000006b511a7223 */ /* 0x040fe2000000001a */
[C---:B------:R-:W-:Y:S01]  /*67d0*/  FFMA R31, R81.reuse, R110, R31 ;  /* 0x0000006e511f7223 */ /* 0x040fe2000000001f */
[C---:B------:R-:W-:Y:S01]  /*67e0*/  FFMA R28, R81.reuse, R109, R28 ;  /* 0x0000006d511c7223 */ /* 0x040fe2000000001c */
[----:B------:R-:W-:Y:S01]  /*67f0*/  F2FP.F16.E5M2.UNPACK_B R139, R162 ;  /* 0x000000a2ff8b723e */ /* 0x000fe200020004ff */
[----:B------:R-:W-:Y:S02]  /*6800*/  HADD2.F32 R114, -RZ, R113.H1_H1 ;  /* 0x30000071ff727230 */ /* 0x000fe40000004100 */
[----:B------:R-:W-:Y:S01]  /*6810*/  FFMA R29, R81, R112, R29 ;  /* 0x00000070511d7223 */ /* 0x000fe2000000001d */
[----:B------:R-:W-:Y:S01]  /*6820*/  F2FP.SATFINITE.E5M2.F32.PACK_AB_MERGE_C R198, R31, R26, RZ ;  /* 0x0000001a1fc6723e */ /* 0x000fe200048060ff */
[----:B------:R-:W-:Y:S02]  /*6830*/  HADD2.F32 R113, -RZ, R115.H0_H0 ;  /* 0x20000073ff717230 */ /* 0x000fe40000004100 */
[C---:B------:R-:W-:Y:S01]  /*6840*/  FMUL R30, R78.reuse, R34 ;  /* 0x000000224e1e7220 */ /* 0x040fe20000400000 */
[----:B------:R-:W-:Y:S01]  /*6850*/  HADD2.F32 R140, -RZ, R139.H1_H1 ;  /* 0x3000008bff8c7230 */ /* 0x000fe20000004100 */
[----:B------:R-:W-:Y:S01]  /*6860*/  F2FP.SATFINITE.E5M2.F32.PACK_AB_MERGE_C R198, R25, R24, R198 ;  /* 0x0000001819c6723e */ /* 0x000fe200048060c6 */
[C---:B------:R-:W-:Y:S01]  /*6870*/  FMUL R35, R78.reuse, R35 ;  /* 0x000000234e237220 */ /* 0x040fe20000400000 */
[--C-:B------:R-:W-:Y:S02]  /*6880*/  HADD2.F32 R115, -RZ, R117.reuse.H0_H0 ;  /* 0x20000075ff737230 */ /* 0x100fe40000004100 */
[C---:B------:R-:W-:Y:S01]  /*6890*/  FFMA R30, R81.reuse, R111, R30 ;  /* 0x0000006f511e7223 */ /* 0x040fe2000000001e */
[----:B------:R-:W-:Y:S02]  /*68a0*/  HADD2.F32 R118, -RZ, R117.H1_H1 ;  /* 0x30000075ff767230 */ /* 0x000fe40000004100 */
[C---:B------:R-:W-:Y:S01]  /*68b0*/  FFMA R35, R81.reuse, R114, R35 ;  /* 0x0000007251237223 */ /* 0x040fe20000000023 */
[C---:B------:R-:W-:Y:S01]  /*68c0*/  FFMA R32, R81.reuse, R113, R32 ;  /* 0x0000007151207223 */ /* 0x040fe20000000020 */
[----:B------:R-:W-:Y:S01]  /*68d0*/  F2FP.F16.E5M2.UNPACK_B R141, R162.H1 ;  /* 0x000000a2ff8d723e */ /* 0x000fe200030004ff */
[----:B------:R-:W-:Y:S01]  /*68e0*/  FFMA R33, R81, R116, R33 ;  /* 0x0000007451217223 */ /* 0x000fe20000000021 */
[----:B------:R-:W-:Y:S01]  /*68f0*/  HADD2.F32 R117, -RZ, R119.H0_H0 ;  /* 0x20000077ff757230 */ /* 0x000fe20000004100 */
        /* <DEDUP_REMOVED lines=9> */
[----:B------:R1:W-:Y:S01]  /*6990*/  STS.128 [R204+0x4010], R196 ;  /* 0x004010c4cc007388 */ /* 0x0003e20000000c00 */
[----:B------:R-:W-:Y:S01]  /*69a0*/  FFMA R37, R81, R120, R37 ;  /* 0x0000007851257223 */ /* 0x000fe20000000025 */
[----:B------:R-:W-:Y:S01]  /*69b0*/  F2FP.SATFINITE.E5M2.F32.PACK_AB_MERGE_C R200, R39, R34, RZ ;  /* 0x0000002227c8723e */ /* 0x000fe200048060ff */
[----:B------:R-:W-:Y:S02]  /*69c0*/  HADD2.F32 R122, -RZ, R121.H1_H1 ;  /* 0x30000079ff7a7230 */ /* 0x000fe40000004100 */
[C---:B------:R-:W-:Y:S01]  /*69d0*/  FMUL R38, R78.reuse, R42 ;  /* 0x0000002a4e267220 */ /* 0x040fe20000400000 */
[----:B------:R-:W-:Y:S01]  /*69e0*/  HADD2.F32 R121, -RZ, R123.H0_H0 ;  /* 0x2000007bff797230 */ /* 0x000fe20000004100 */
[----:B------:R-:W-:Y:S01]  /*69f0*/  F2FP.SATFINITE.E5M2.F32.PACK_AB_MERGE_C R200, R33, R32, R200 ;  /* 0x0000002021c8723e */ /* 0x000fe200048060c8 */
[----:B------:R-:W-:Y:S02]  /*6a00*/  HADD2.F32 R144, -RZ, R143.H1_H1 ;  /* 0x3000008fff907230 */ /* 0x000fe40000004100 */
[C---:B------:R-:W-:Y:S01]  /*6a10*/  FFMA R38, R81.reuse, R119, R38 ;  /* 0x0000007751267223 */ /* 0x040fe20000000026 */
[C---:B------:R-:W-:Y:S01]  /*6a20*/  FMUL R43, R78.reuse, R43 ;  /* 0x0000002b4e2b7220 */ /* 0x040fe20000400000 */
[--C-:B------:R-:W-:Y:S02]  /*6a30*/  HADD2.F32 R123, -RZ, R125.reuse.H0_H0 ;  /* 0x2000007dff7b7230 */ /* 0x100fe40000004100 */
[C---:B------:R-:W-:Y:S01]  /*6a40*/  FMUL R42, R78.reuse, R46 ;  /* 0x0000002e4e2a7220 */ /* 0x040fe20000400000 */
[----:B------:R-:W-:Y:S02]  /*6a50*/  HADD2.F32 R126, -RZ, R125.H1_H1 ;  /* 0x3000007dff7e7230 */ /* 0x000fe40000004100 */
[C---:B------:R-:W-:Y:S01]  /*6a60*/  FFMA R43, R81.reuse, R122, R43 ;  /* 0x0000007a512b7223 */ /* 0x040fe2000000002b */
[----:B------:R-:W-:Y:S01]  /*6a70*/  F2FP.F16.E5M2.UNPACK_B R145, R163.H1 ;  /* 0x000000a3ff91723e */ /* 0x000fe200030004ff */
[C---:B------:R-:W-:Y:S01]  /*6a80*/  FFMA R40, R81.reuse, R121, R40 ;  /* 0x0000007951287223 */ /* 0x040fe20000000028 */
[----:B------:R-:W-:Y:S01]  /*6a90*/  FFMA R41, R81, R124, R41 ;  /* 0x0000007c51297223 */ /* 0x000fe20000000029 */
[----:B------:R-:W-:Y:S01]  /*6aa0*/  ISETP.NE.AND P0, PT, R193, RZ, PT ;  /* 0x000000ffc100720c */ /* 0x000fe20003f05270 */
[----:B------:R-:W-:Y:S01]  /*6ab0*/  HADD2.F32 R125, -RZ, R127.H0_H0 ;  /* 0x2000007fff7d7230 */ /* 0x000fe20000004100 */
[----:B------:R-:W-:Y:S01]  /*6ac0*/  F2FP.SATFINITE.E5M2.F32.PACK_AB_MERGE_C R201, R43, R38, RZ ;  /* 0x000000262bc9723e */ /* 0x000fe200048060ff */
[----:B------:R-:W-:Y:S01]  /*6ad0*/  FFMA R42, R81, R123, R42 ;  /* 0x0000007b512a7223 */ /* 0x000fe2000000002a */
[C---:B------:R-:W-:Y:S01]  /*6ae0*/  FMUL R47, R78.reuse, R47 ;  /* 0x0000002f4e2f7220 */ /* 0x040fe20000400000 */
[--C-:B------:R-:W-:Y:S01]  /*6af0*/  HADD2.F32 R127, -RZ, R129.reuse.H0_H0 ;  /* 0x20000081ff7f7230 */ /* 0x100fe20000004100 */
[----:B------:R-:W-:Y:S01]  /*6b00*/  F2FP.SATFINITE.E5M2.F32.PACK_AB_MERGE_C R201, R37, R36, R201 ;  /* 0x0000002425c9723e */ /* 0x000fe200048060c9 */
[----:B------:R-:W-:Y:S02]  /*6b10*/  HADD2.F32 R130, -RZ, R129.H1_H1 ;  /* 0x30000081ff827230 */ /* 0x000fe40000004100 */
[C---:B------:R-:W-:Y:S01]  /*6b20*/  FFMA R47, R81.reuse, R126, R47 ;  /* 0x0000007e512f7223 */ /* 0x040fe2000000002f */
[C---:B------:R-:W-:Y:S01]  /*6b30*/  FFMA R44, R81.reuse, R125, R44 ;  /* 0x0000007d512c7223 */ /* 0x040fe2000000002c */
[C---:B------:R-:W-:Y:S01]  /*6b40*/  FFMA R45, R81.reuse, R128, R45 ;  /* 0x00000080512d7223 */ /* 0x040fe2000000002d */
[----:B------:R-:W-:Y:S02]  /*6b50*/  HADD2.F32 R129, -RZ, R131.H0_H0 ;  /* 0x20000083ff817230 */ /* 0x000fe40000004100 */
[C---:B------:R-:W-:Y:S01]  /*6b60*/  FMUL R46, R78.reuse, R50 ;  /* 0x000000324e2e7220 */ /* 0x040fe20000400000 */
[C---:B------:R-:W-:Y:S01]  /*6b70*/  FMUL R51, R78.reuse, R51 ;  /* 0x000000334e337220 */ /* 0x040fe20000400000 */
[--C-:B------:R-:W-:Y:S02]  /*6b80*/  HADD2.F32 R131, -RZ, R133.reuse.H0_H0 ;  /* 0x20000085ff837230 */ /* 0x100fe40000004100 */
[C---:B------:R-:W-:Y:S01]  /*6b90*/  FMUL R50, R78.reuse, R54 ;  /* 0x000000364e327220 */ /* 0x040fe20000400000 */
[C---:B------:R-:W-:Y:S01]  /*6ba0*/  FFMA R46, R81.reuse, R127, R46 ;  /* 0x0000007f512e7223 */ /* 0x040fe2000000002e */
[----:B------:R-:W-:Y:S02]  /*6bb0*/  HADD2.F32 R134, -RZ, R133.H1_H1 ;  /* 0x30000085ff867230 */ /* 0x000fe40000004100 */
[C---:B------:R-:W-:Y:S01]  /*6bc0*/  FFMA R51, R81.reuse, R130, R51 ;  /* 0x0000008251337223 */ /* 0x040fe20000000033 */
[----:B------:R-:W-:Y:S02]  /*6bd0*/  HADD2.F32 R133, -RZ, R135.H0_H0 ;  /* 0x20000087ff857230 */ /* 0x000fe40000004100 */
[C---:B------:R-:W-:Y:S01]  /*6be0*/  FMUL R55, R78.reuse, R55 ;  /* 0x000000374e377220 */ /* 0x040fe20000400000 */
[C---:B------:R-:W-:Y:S01]  /*6bf0*/  FFMA R48, R81.reuse, R129, R48 ;  /* 0x0000008151307223 */ /* 0x040fe20000000030 */
[C---:B------:R-:W-:Y:S01]  /*6c00*/  FFMA R49, R81.reuse, R132, R49 ;  /* 0x0000008451317223 */ /* 0x040fe20000000031 */
[--C-:B------:R-:W-:Y:S02]  /*6c10*/  HADD2.F32 R135, -RZ, R137.reuse.H0_H0 ;  /* 0x20000089ff877230 */ /* 0x100fe40000004100 */
[C---:B------:R-:W-:Y:S01]  /*6c20*/  FFMA R50, R81.reuse, R131, R50 ;  /* 0x0000008351327223 */ /* 0x040fe20000000032 */
[----:B------:R-:W-:Y:S02]  /*6c30*/  HADD2.F32 R138, -RZ, R137.H1_H1 ;  /* 0x30000089ff8a7230 */ /* 0x000fe40000004100 */
[C---:B------:R-:W-:Y:S01]  /*6c40*/  FMUL R54, R78.reuse, R58 ;  /* 0x0000003a4e367220 */ /* 0x040fe20000400000 */
[----:B------:R-:W-:Y:S02]  /*6c50*/  HADD2.F32 R137, -RZ, R139.H0_H0 ;  /* 0x2000008bff897230 */ /* 0x000fe40000004100 */
[C---:B------:R-:W-:Y:S01]  /*6c60*/  FFMA R55, R81.reuse, R134, R55 ;  /* 0x0000008651377223 */ /* 0x040fe20000000037 */
        /* <DEDUP_REMOVED lines=16> */
[----:B------:R-:W-:Y:S01]  /*6d70*/  FFMA R63, R81, R142, R63 ;  /* 0x0000008e513f7223 */ /* 0x000fe2000000003f */
[----:B------:R-:W-:Y:S01]  /*6d80*/  FMUL R67, R78, R67 ;  /* 0x000000434e437220 */ /* 0x000fe20000400000 */
[----:B------:R-:W-:Y:S01]  /*6d90*/  F2FP.SATFINITE.E5M2.F32.PACK_AB_MERGE_C R202, R47, R42, RZ ;  /* 0x0000002a2fca723e */ /* 0x000fe200048060ff */
[----:B------:R-:W-:Y:S01]  /*6da0*/  FFMA R60, R81, R141, R60 ;  /* 0x0000008d513c7223 */ /* 0x000fe2000000003c */
[----:B------:R-:W-:Y:S01]  /*6db0*/  F2FP.SATFINITE.E5M2.F32.PACK_AB_MERGE_C R203, R51, R46, RZ ;  /* 0x0000002e33cb723e */ /* 0x000fe200048060ff */
[C---:B------:R-:W-:Y:S01]  /*6dc0*/  FFMA R61, R81.reuse, R144, R61 ;  /* 0x00000090513d7223 */ /* 0x040fe2000000003d */
[C---:B------:R-:W-:Y:S01]  /*6dd0*/  FFMA R62, R81.reuse, R143, R62 ;  /* 0x0000008f513e7223 */ /* 0x040fe2000000003e */
[----:B------:R-:W-:Y:S01]  /*6de0*/  FFMA R67, R81, R146, R67 ;  /* 0x0000009251437223 */ /* 0x000fe20000000043 */
[----:B------:R-:W-:Y:S02]  /*6df0*/  F2FP.SATFINITE.E5M2.F32.PACK_AB_MERGE_C R202, R41, R40, R202 ;  /* 0x0000002829ca723e */ /* 0x000fe400048060ca */
[----:B------:R-:W-:Y:S02]  /*6e00*/  F2FP.SATFINITE.E5M2.F32.PACK_AB_MERGE_C R203, R45, R44, R203 ;  /* 0x0000002c2dcb723e */ /* 0x000fe400048060cb */
[----:B------:R-:W-:Y:S02]  /*6e10*/  F2FP.SATFINITE.E5M2.F32.PACK_AB_MERGE_C R212, R55, R50, RZ ;  /* 0x0000003237d4723e */ /* 0x000fe400048060ff */
[----:B------:R-:W-:Y:S01]  /*6e20*/  F2FP.SATFINITE.E5M2.F32.PACK_AB_MERGE_C R213, R59, R54, RZ ;  /* 0x000000363bd5723e */ /* 0x000fe200048060ff */
[----:B------:R1:W-:Y:S01]  /*6e30*/  STS.128 [R206+0x4020], R200 ;  /* 0x004020c8ce007388 */ /* 0x0003e20000000c00 */
[----:B------:R-:W-:Y:S02]  /*6e40*/  F2FP.SATFINITE.E5M2.F32.PACK_AB_MERGE_C R214, R63, R58, RZ ;  /* 0x0000003a3fd6723e */ /* 0x000fe400048060ff */
[----:B------:R-:W-:Y:S02]  /*6e50*/  F2FP.SATFINITE.E5M2.F32.PACK_AB_MERGE_C R215, R67, R62, RZ ;  /* 0x0000003e43d7723e */ /* 0x000fe400048060ff */
[----:B------:R-:W-:Y:S02]  /*6e60*/  F2FP.SATFINITE.E5M2.F32.PACK_AB_MERGE_C R212, R49, R48, R212 ;  /* 0x0000003031d4723e */ /* 0x000fe400048060d4 */
[----:B------:R-:W-:Y:S02]  /*6e70*/  F2FP.SATFINITE.E5M2.F32.PACK_AB_MERGE_C R213, R53, R52, R213 ;  /* 0x0000003435d5723e */ /* 0x000fe400048060d5 */
[----:B------:R-:W-:Y:S02]  /*6e80*/  F2FP.SATFINITE.E5M2.F32.PACK_AB_MERGE_C R214, R57, R56, R214 ;  /* 0x0000003839d6723e */ /* 0x000fe400048060d6 */
[----:B------:R-:W-:Y:S02]  /*6e90*/  F2FP.SATFINITE.E5M2.F32.PACK_AB_MERGE_C R215, R61, R60, R215 ;  /* 0x0000003c3dd7723e */ /* 0x000fe400048060d7 */
[----:B------:R-:W-:Y:S02]  /*6ea0*/  LEA R210, R181, UR49, 0x3 ;  /* 0x00000031b5d27c11 */ /* 0x000fe4000f8e18ff */
[----:B------:R-:W-:Y:S01]  /*6eb0*/  @P6 SHF.L.U32 R221, R180, 0x1f, RZ ;  /* 0x0000001fb4dd6819 */ /* 0x000fe200000006ff */
[----:B------:R1:W-:Y:S01]  /*6ec0*/  STS.128 [R205+0x4010], R212 ;  /* 0x004010d4cd007388 */ /* 0x0003e20000000c00 */
[----:B------:R-:W-:Y:S01]  /*6ed0*/  @!PT LDS RZ, [RZ] ;  /* 0x00000000fffff984 */ /* 0x000fe20000000800 */
[----:B------:R-:W-:Y:S01]  /*6ee0*/  @!PT LDS RZ, [RZ] ;  /* 0x00000000fffff984 */ /* 0x000fe20000000800 */
[----:B------:R-:W-:Y:S01]  /*6ef0*/  @!PT LDS RZ, [RZ] ;  /* 0x00000000fffff984 */ /* 0x000fe20000000800 */
[----:B------:R-:W-:Y:S01]  /*6f00*/  @!PT LDS RZ, [RZ] ;  /* 0x00000000fffff984 */ /* 0x000fe20000000800 */
[----:B------:R2:W-:Y:S07]  /*6f10*/  MEMBAR.ALL.CTA ;  /* 0x0000000000007992 */ /* 0x0005ee0000008000 */
[----:B--2---:R-:W2:Y:S02]  /*6f20*/  FENCE.VIEW.ASYNC.S ;  /* 0x00000000000073c6 */ /* 0x004ea40000000000 */
[----:B--2---:R-:W-:Y:S06]  /*6f30*/  BAR.SYNC.DEFER_BLOCKING 0x1, 0x80 ;  /* 0x0042000000007b1d */ /* 0x004fec0000010000 */
[----:B------:R-:W-:Y:S05]  /*6f40*/  @P0 BRA `(.L_x_105) ;  /* 0x0000000000280947 */ /* 0x000fea0003800000 */
[----:B------:R-:W-:Y:S02]  /*6f50*/  UIADD3 UR4, UPT, UPT, UR49, 0x4200, URZ ;  /* 0x0000420031047890 */ /* 0x000fe4000fffe0ff */
[----:B------:R-:W-:Y:S01]  /*6f60*/  UIADD3 UR6, UP0, UPT, UR52, 0x680, URZ ;  /* 0x0000068034067890 */ /* 0x000fe2000ff1e0ff */
[----:B------:R-:W-:Y:S03]  /*6f70*/  UMOV UR43, UR36 ;  /* 0x00000024002b7c82 */ /* 0x000fe60008000000 */
[----:B------:R-:W-:Y:S01]  /*6f80*/  MOV R192, UR4 ;  /* 0x0000000400c07c02 */ /* 0x000fe20008000f00 */
[----:B------:R-:W-:Y:S03]  /*6f90*/  UIADD3.X UR7, UPT, UPT, URZ, UR53, URZ, UP0, !UPT ;  /* 0x00000035ff077290 */ /* 0x000fe600087fe4ff */
[----:B------:R-:W-:Y:S11]  /*6fa0*/  R2UR UR40, R192 ;  /* 0x00000000c02872ca */ /* 0x000ff600000e0000 */
[----:B------:R-:W-:Y:S02]  /*6fb0*/  @!UPT UIADD3 URZ, UPT, UPT, URZ, URZ, URZ ;  /* 0x000000fffffff290 */ /* 0x000fe4000fffe0ff */
[----:B------:R2:W-:Y:S01]  /*6fc0*/  UTMASTG.3D [UR40], [UR6] ;  /* 0x00000028060073b5 */ /* 0x0005e20008010000 */
[----:B------:R0:W-:Y:S01]  /*6fd0*/  UTMACMDFLUSH ;  /* 0x00000000000079b7 */ /* 0x0001e20000000000 */
[----:B--2---:R-:W-:Y:S04]  /*6fe0*/  DEPBAR.LE SB0, 0x1 ;  /* 0x000080400000791a */ /* 0x004fe80000000000 */
.L_x_105:
[----:B------:R-:W-:Y:S05]  /*6ff0*/  BSYNC.RECONVERGENT B0 ;  /* 0x0000000000007941 */ /* 0x000fea0003800200 */
.L_x_104:
[----:B------:R-:W-:Y:S06]  /*7000*/  BAR.SYNC.DEFER_BLOCKING 0x1, 0x80 ;  /* 0x0042000000007b1d */ /* 0x000fec0000010000 */
[----:B------:R-:W2:Y:S01]  /*7010*/  @P6 SYNCS.PHASECHK.TRANS64.TRYWAIT P0, [R210+URZ+0xc0], R221 ;  /* 0x0000c0ddd20065a7 */ /* 0x000ea200080011ff */
[----:B------:R-:W-:Y:S01]  /*7020*/  BSSY B1, `(.L_x_106) ;  /* 0x0000023000017945 */ /* 0x000fe20003800000 */
[----:B--2---:R-:W-:Y:S03]  /*7030*/  @P6 SEL R208, RZ, 0x1, !P0 ;  /* 0x00000001ffd06807 */ /* 0x004fe60004000000 */
[----:B------:R-:W-:Y:S05]  /*7040*/  @!P6 BRA `(.L_x_107) ;  /* 0x000000000080e947 */ /* 0x000fea0003800000 */
[----:B------:R-:W-:Y:S01]  /*7050*/  ISETP.NE.AND P1, PT, R209, RZ, PT ;  /* 0x000000ffd100720c */ /* 0x000fe20003f25270 */
[----:B------:R-:W-:Y:S01]  /*7060*/  BSSY B0, `(.L_x_108) ;  /* 0x000000a000007945 */ /* 0x000fe20003800000 */
[----:B------:R-:W-:Y:S11]  /*7070*/  ISETP.NE.AND P0, PT, R208, RZ, PT ;  /* 0x000000ffd000720c */ /* 0x000ff60003f05270 */
[----:B------:R-:W-:Y:S04]  /*7080*/  @P1 IMAD R0, R181, 0x2000, R190 ;  /* 0x00002000b5001824 */ /* 0x000fe800078e02be */
[C---:B------:R-:W-:Y:S01]  /*7090*/  @P1 IMAD.IADD R2, R0.reuse, 0x1, R211 ;  /* 0x0000000100021824 */ /* 0x040fe200078e02d3 */
[----:B------:R-:W-:Y:S03]  /*70a0*/  @P1 IADD3 R219, PT, PT, R0, R219, RZ ;  /* 0x000000db00db1210 */ /* 0x000fe60007ffe0ff */
[----:B------:R-:W-:Y:S01]  /*70b0*/  @P1 IMAD.IADD R217, R217, 0x1, R2 ;  /* 0x00000001d9d91824 */ /* 0x000fe200078e0202 */
[----:B------:R-:W-:Y:S06]  /*70c0*/  @P0 BRA `(.L_x_109) ;  /* 0x00000000000c0947 */ /* 0x000fec0003800000 */
[----:B------:R-:W-:Y:S04]  /*70d0*/  SHF.L.U32 R3, R180, 0x1f, RZ ;  /* 0x0000001fb4037819 */ /* 0x000fe800000006ff */
[----:B------:R-:W2:Y:S02]  /*70e0*/  SYNCS.PHASECHK.TRANS64.TRYWAIT P0, [R210+URZ+0xc0], R3 ;  /* 0x0000c003d20075a7 */ /* 0x000ea400080011ff */
[----:B--2---:R-:W-:Y:S05]  /*70f0*/  @!P0 BRA `(.L_x_110) ;  /* 0x0000002000788947 */ /* 0x004fea0003800000 */
.L_x_109:
[----:B------:R-:W-:Y:S05]  /*7100*/  BSYNC B0 ;  /* 0x0000000000007941 */ /* 0x000fea0003800000 */
.L_x_108:
[----:B------:R-:W-:Y:S01]  /*7110*/  ISETP.NE.AND P0, PT, R209, RZ, PT ;  /* 0x000000ffd100720c */ /* 0x000fe20003f05270 */
[----:B--2---:R-:W-:Y:S02]  /*7120*/  VIADD R210, R210, 0xd0 ;  /* 0x000000d0d2d27836 */ /* 0x004fe40000000000 */
[----:B------:R-:W-:Y:S02]  /*7130*/  IMAD.U32 R3, RZ, RZ, UR37 ;  /* 0x00000025ff037e24 */ /* 0x000fe4000f8e00ff */
[----:B------:R-:W-:Y:S03]  /*7140*/  VIADD R181, R181, 0x1 ;  /* 0x00000001b5b57836 */ /* 0x000fe60000000000 */
[----:B------:R-:W-:Y:S05]  /*7150*/  PRMT R3, R3, 0x654, R210 ;  /* 0x0000065403037816 */ /* 0x000fea00000000d2 */
[----:B------:R2:W3:Y:S04]  /*7160*/  @P0 LDS.128 R148, [R0] ;  /* 0x0000000000940984 */ /* 0x0004e80000000c00 */
[----:B------:R2:W4:Y:S04]  /*7170*/  @P0 LDS.128 R152, [R2+0x10] ;  /* 0x0000100002980984 */ /* 0x0005280000000c00 */
        /* <DEDUP_REMOVED lines=9> */
[----:B------:R-:W-:Y:S01]  /*7210*/  SEL R181, R181, RZ, P0 ;  /* 0x000000ffb5b57207 */ /* 0x000fe20000000000 */
[----:B-----5:R5:W-:Y:S02]  /*7220*/  SYNCS.ARRIVE.TRANS64.RED.A1T0 RZ, [R3+URZ], RZ ;  /* 0x000000ff03ff79a7 */ /* 0x020be400081004ff */
[----:B-----5:R-:W-:Y:S04]  /*7230*/  SEL R3, RZ, 0x1, P0 ;  /* 0x00000001ff037807 */ /* 0x020fe80000000000 */
[----:B--234-:R-:W-:Y:S02]  /*7240*/  LOP3.LUT R180, R180, R3, RZ, 0x3c, !PT ;  /* 0x00000003b4b47212 */ /* 0x01cfe400078e3cff */
.L_x_107:
[----:B------:R-:W-:Y:S05]  /*7250*/  BSYNC B1 ;  /* 0x0000000000017941 */ /* 0x000fea0003800000 */
.L_x_106:
[----:B------:R-:W-:Y:S05]  /*7260*/  VIADD R0, R80, 0x40 ;  /* 0x0000004050007836 */ /* 0x000fea0000000000 */
[----:B------:R-:W-:Y:S04]  /*7270*/  SHF.R.U32.HI R0, RZ, 0x15, R0 ;  /* 0x00000015ff007819 */ /* 0x000fe80000011600 */
[----:B------:R-:W-:Y:S11]  /*7280*/  LOP3.LUT P0, RZ, R0, 0x3, R173, 0x48, !PT ;  /* 0x0000000300ff7812 */ /* 0x000ff600078048ad */
[----:B------:R-:W-:Y:S02]  /*7290*/  @!UPT UIADD3 URZ, UPT, UPT, URZ, URZ, URZ ;  /* 0x000000fffffff290 */ /* 0x000fe4000fffe0ff */
[----:B------:R-:W-:Y:S05]  /*72a0*/  @!P0 BRA `(.L_x_111) ;  /* 0x0000000000408947 */ /* 0x000fea0003800000 */
[----:B------:R-:W2:Y:S01]  /*72b0*/  LDCU.64 UR8, c[0x4][0x70] ;  /* 0x01000e00ff0877ac */ /* 0x000ea20008000a00 */
[----:B------:R-:W-:Y:S01]  /*72c0*/  MOV R3, 0x0 ;  /* 0x0000000000037802 */ /* 0x000fe20000000f00 */
[----:B------:R-:W-:Y:S02]  /*72d0*/  HFMA2 R12, -RZ, RZ, 0, 5.9604644775390625e-08 ;  /* 0x00000001ff0c7431 */ /* 0x000fe400000001ff */
[----:B------:R-:W-:Y:S02]  /*72e0*/  IMAD.MOV.U32 R8, RZ, RZ, 0x192 ;  /* 0x00000192ff087424 */ /* 0x000fe400078e00ff */
[----:B------:R-:W-:Y:S01]  /*72f0*/  IMAD.MOV.U32 R13, RZ, RZ, RZ ;  /* 0x000000ffff0d7224 */ /* 0x000fe200078e00ff */
[----:B------:R-:W3:Y:S01]  /*7300*/  LDCU.64 UR6, c[0x4][0x78] ;  /* 0x01000f00ff0677ac */ /* 0x000ee20008000a00 */
[----:B------:R-:W4:Y:S01]  /*7310*/  LDC.64 R2, c[0x4][R3] ;  /* 0x0100000003027b82 */ /* 0x000f220000000a00 */
[----:B------:R-:W5:Y:S01]  /*7320*/  LDCU.64 UR4, c[0x4][0x10] ;  /* 0x01000200ff0477ac */ /* 0x000f620008000a00 */
[----:B--2---:R-:W-:Y:S01]  /*7330*/  MOV R5, UR9 ;  /* 0x0000000900057c02 */ /* 0x004fe20008000f00 */
[----:B------:R-:W-:Y:S01]  /*7340*/  IMAD.U32 R4, RZ, RZ, UR8 ;  /* 0x00000008ff047e24 */ /* 0x000fe2000f8e00ff */
[----:B---3--:R-:W-:Y:S01]  /*7350*/  MOV R7, UR7 ;  /* 0x0000000700077c02 */ /* 0x008fe20008000f00 */
[----:B------:R-:W-:Y:S01]  /*7360*/  IMAD.U32 R6, RZ, RZ, UR6 ;  /* 0x00000006ff067e24 */ /* 0x000fe2000f8e00ff */
[----:B-----5:R-:W-:Y:S01]  /*7370*/  MOV R11, UR5 ;  /* 0x00000005000b7c02 */ /* 0x020fe20008000f00 */
[----:B------:R-:W-:Y:S02]  /*7380*/  IMAD.U32 R10, RZ, RZ, UR4 ;  /* 0x00000004ff0a7e24 */ /* 0x000fe4000f8e00ff */
[----:B------:R-:W-:Y:S07]  /*7390*/  LEPC R20, `(.L_x_111) ;  /* 0x000000001014794e */ /* 0x000fee0000000000 */
[----:B-1--4-:R-:W-:Y:S05]  /*73a0*/  CALL.ABS.NOINC R2 ;  /* 0x0000000002007343 */ /* 0x012fea0003c00000 */
.L_x_111:
[----:B------:R-:W-:Y:S01]  /*73b0*/  ISETP.NE.AND P0, PT, R193, RZ, PT ;  /* 0x000000ffc100720c */ /* 0x000fe20003f05270 */
[----:B------:R-:W-:Y:S05]  /*73c0*/  WARPSYNC.ALL ;  /* 0x0000000000007948 */ /* 0x000fea0003800000 */
[----:B------:R-:W-:Y:S01]  /*73d0*/  R2UR UR4, R80 ;  /* 0x00000000500472ca */ /* 0x000fe200000e0000 */
[----:B------:R-:W-:Y:S01]  /*73e0*/  BSSY.RECONVERGENT B0, `(.L_x_112) ;  /* 0x000011d000007945 */ /* 0x000fe20003800200 */
[----:B------:R-:W-:Y:S02]  /*73f0*/  F2FP.F16.E5M2.UNPACK_B R11, R149 ;  /* 0x00000095ff0b723e */ /* 0x000fe400020004ff */
[----:B------:R-:W-:Y:S02]  /*7400*/  F2FP.F16.E5M2.UNPACK_B R10, R150 ;  /* 0x00000096ff0a723e */ /* 0x000fe400020004ff */
[----:B------:R-:W-:Y:S01]  /*7410*/  F2FP.F16.E5M2.UNPACK_B R9, R151 ;  /* 0x00000097ff09723e */ /* 0x000fe200020004ff */
[--C-:B------:R-:W-:Y:S01]  /*7420*/  HADD2.F32 R83, -RZ, R11.reuse.H0_H0 ;  /* 0x2000000bff537230 */ /* 0x100fe20000004100 */
[----:B------:R-:W-:Y:S01]  /*7430*/  F2FP.F16.E5M2.UNPACK_B R8, R152 ;  /* 0x00000098ff08723e */ /* 0x000fe200020004ff */
[----:B------:R-:W-:Y:S01]  /*7440*/  HADD2.F32 R84, -RZ, R11.H1_H1 ;  /* 0x3000000bff547230 */ /* 0x000fe20000004100 */
[----:B------:R-:W-:Y:S01]  /*7450*/  F2FP.F16.E5M2.UNPACK_B R7, R153 ;  /* 0x00000099ff07723e */ /* 0x000fe200020004ff */
[--C-:B------:R-:W-:Y:S01]  /*7460*/  HADD2.F32 R87, -RZ, R10.reuse.H0_H0 ;  /* 0x2000000aff577230 */ /* 0x100fe20000004100 */
[----:B------:R-:W-:Y:S01]  /*7470*/  F2FP.F16.E5M2.UNPACK_B R6, R154 ;  /* 0x0000009aff06723e */ /* 0x000fe200020004ff */
[----:B------:R-:W-:Y:S01]  /*7480*/  HADD2.F32 R88, -RZ, R10.H1_H1 ;  /* 0x3000000aff587230 */ /* 0x000fe20000004100 */
[----:B------:R-:W-:Y:S01]  /*7490*/  F2FP.F16.E5M2.UNPACK_B R5, R155 ;  /* 0x0000009bff05723e */ /* 0x000fe200020004ff */
[--C-:B------:R-:W-:Y:S01]  /*74a0*/  HADD2.F32 R91, -RZ, R9.reuse.H0_H0 ;  /* 0x20000009ff5b7230 */ /* 0x100fe20000004100 */
[----:B-1----:R-:W-:Y:S01]  /*74b0*/  F2FP.F16.E5M2.UNPACK_B R4, R156 ;  /* 0x0000009cff04723e */ /* 0x002fe200020004ff */
[----:B------:R-:W-:Y:S01]  /*74c0*/  HADD2.F32 R92, -RZ, R9.H1_H1 ;  /* 0x30000009ff5c7230 */ /* 0x000fe20000004100 */
[-C--:B------:R-:W-:Y:S01]  /*74d0*/  F2FP.F16.E5M2.UNPACK_B R2, R148.reuse ;  /* 0x00000094ff02723e */ /* 0x080fe200020004ff */
[--C-:B------:R-:W-:Y:S01]  /*74e0*/  HADD2.F32 R95, -RZ, R8.reuse.H0_H0 ;  /* 0x20000008ff5f7230 */ /* 0x100fe20000004100 */
[----:B------:R-:W-:Y:S01]  /*74f0*/  F2FP.F16.E5M2.UNPACK_B R148, R148.H1 ;  /* 0x00000094ff94723e */ /* 0x000fe200030004ff */
[----:B------:R-:W-:Y:S01]  /*7500*/  HADD2.F32 R97, -RZ, R8.H1_H1 ;  /* 0x30000008ff617230 */ /* 0x000fe20000004100 */
[----:B------:R-:W-:Y:S01]  /*7510*/  F2FP.F16.E5M2.UNPACK_B R149, R149.H1 ;  /* 0x00000095ff95723e */ /* 0x000fe200030004ff */
[--C-:B------:R-:W-:Y:S01]  /*7520*/  HADD2.F32 R98, -RZ, R7.reuse.H0_H0 ;  /* 0x20000007ff627230 */ /* 0x100fe20000004100 */
[----:B------:R-:W-:Y:S01]  /*7530*/  F2FP.F16.E5M2.UNPACK_B R150, R150.H1 ;  /* 0x00000096ff96723e */ /* 0x000fe200030004ff */
[----:B------:R-:W-:Y:S01]  /*7540*/  HADD2.F32 R101, -RZ, R7.H1_H1 ;  /* 0x30000007ff657230 */ /* 0x000fe20000004100 */
[----:B------:R-:W-:Y:S01]  /*7550*/  F2FP.F16.E5M2.UNPACK_B R151, R151.H1 ;  /* 0x00000097ff97723e */ /* 0x000fe200030004ff */
[--C-:B------:R-:W-:Y:S01]  /*7560*/  HADD2.F32 R102, -RZ, R6.reuse.H0_H0 ;  /* 0x20000006ff667230 */ /* 0x100fe20000004100 */
[----:B------:R-:W-:Y:S01]  /*7570*/  F2FP.F16.E5M2.UNPACK_B R138, R163 ;  /* 0x000000a3ff8a723e */ /* 0x000fe200020004ff */
[----:B------:R-:W-:Y:S01]  /*7580*/  HADD2.F32 R105, -RZ, R6.H1_H1 ;  /* 0x30000006ff697230 */ /* 0x000fe20000004100 */
[----:B------:R-:W-:Y:S01]  /*7590*/  R2UR UR5, R207 ;  /* 0x00000000cf0572ca */ /* 0x000fe200000e0000 */
        /* <DEDUP_REMOVED lines=8> */
[----:B------:R-:W1:Y:S01]  /*7620*/  LDTM.x64 R4, tmem[UR4+0x40] ;  /* 0x00004004000479ee */ /* 0x000e620008340000 */
[--C-:B------:R-:W-:Y:S01]  /*7630*/  HADD2.F32 R0, -RZ, R2.reuse.H0_H0 ;  /* 0x20000002ff007230 */ /* 0x100fe20000004100 */
[----:B------:R-:W-:Y:S01]  /*7640*/  NOP ;  /* 0x0000000000007918 */ /* 0x000fe20000000000 */
[----:B------:R-:W-:Y:S01]  /*7650*/  HADD2.F32 R2, -RZ, R2.H1_H1 ;  /* 0x30000002ff027230 */ /* 0x000fe20000004100 */
[----:B------:R-:W-:Y:S01]  /*7660*/  UIADD3 UR5, UPT, UPT, UR5, 0x130, URZ ;  /* 0x0000013005057890 */ /* 0x000fe2000fffe0ff */
[--C-:B------:R-:W-:Y:S01]  /*7670*/  HADD2.F32 R86, -RZ, R149.reuse.H1_H1 ;  /* 0x30000095ff567230 */ /* 0x100fe20000004100 */
[----:B------:R-:W-:Y:S01]  /*7680*/  F2FP.F16.E5M2.UNPACK_B R132, R161 ;  /* 0x000000a1ff84723e */ /* 0x000fe200020004ff */
[--C-:B------:R-:W-:Y:S01]  /*7690*/  HADD2.F32 R114, -RZ, R116.reuse.H0_H0 ;  /* 0x20000074ff727230 */ /* 0x100fe20000004100 */
[----:B------:R-:W-:Y:S01]  /*76a0*/  UPRMT UR5, UR37, 0x654, UR5 ;  /* 0x0000065425057896 */ /* 0x000fe20008000005 */
[----:B------:R-:W-:Y:S01]  /*76b0*/  HADD2.F32 R117, -RZ, R116.H1_H1 ;  /* 0x30000074ff757230 */ /* 0x000fe20000004100 */
[----:B------:R-:W-:Y:S01]  /*76c0*/  F2FP.F16.E5M2.UNPACK_B R136, R162 ;  /* 0x000000a2ff88723e */ /* 0x000fe200020004ff */
[--C-:B------:R-:W-:Y:S01]  /*76d0*/  HADD2.F32 R118, -RZ, R120.reuse.H0_H0 ;  /* 0x20000078ff767230 */ /* 0x100fe20000004100 */
[----:B------:R-:W-:Y:S01]  /*76e0*/  F2FP.F16.E5M2.UNPACK_B R152, R152.H1 ;  /* 0x00000098ff98723e */ /* 0x000fe200030004ff */
[----:B------:R-:W-:Y:S01]  /*76f0*/  HADD2.F32 R121, -RZ, R120.H1_H1 ;  /* 0x30000078ff797230 */ /* 0x000fe20000004100 */
[----:B------:R-:W-:Y:S01]  /*7700*/  F2FP.F16.E5M2.UNPACK_B R153, R153.H1 ;  /* 0x00000099ff99723e */ /* 0x000fe200030004ff */
[--C-:B------:R-:W-:Y:S01]  /*7710*/  HADD2.F32 R122, -RZ, R124.reuse.H0_H0 ;  /* 0x2000007cff7a7230 */ /* 0x100fe20000004100 */
[----:B------:R-:W-:Y:S01]  /*7720*/  F2FP.F16.E5M2.UNPACK_B R154, R154.H1 ;  /* 0x0000009aff9a723e */ /* 0x000fe200030004ff */
[----:B-1----:R-:W-:Y:S01]  /*7730*/  SYNCS.ARRIVE.TRANS64.RED.A1T0 RZ, [UR5], RZ ;  /* 0x000000ffffff79a7 */ /* 0x002fe20008100405 */
[----:B------:R-:W-:Y:S01]  /*7740*/  HADD2.F32 R125, -RZ, R124.H1_H1 ;  /* 0x3000007cff7d7230 */ /* 0x000fe20000004100 */
[----:B------:R-:W-:Y:S01]  /*7750*/  F2FP.F16.E5M2.UNPACK_B R155, R155.H1 ;  /* 0x0000009bff9b723e */ /* 0x000fe200030004ff */
[--C-:B------:R-:W-:Y:S01]  /*7760*/  HADD2.F32 R126, -RZ, R128.reuse.H0_H0 ;  /* 0x20000080ff7e7230 */ /* 0x100fe20000004100 */
[----:B------:R-:W-:Y:S01]  /*7770*/  F2FP.F16.E5M2.UNPACK_B R156, R156.H1 ;  /* 0x0000009cff9c723e */ /* 0x000fe200030004ff */
[----:B------:R-:W-:Y:S01]  /*7780*/  HADD2.F32 R129, -RZ, R128.H1_H1 ;  /* 0x30000080ff817230 */ /* 0x000fe20000004100 */
[----:B------:R-:W-:Y:S01]  /*7790*/  F2FP.F16.E5M2.UNPACK_B R157, R157.H1 ;  /* 0x0000009dff9d723e */ /* 0x000fe200030004ff */
[C---:B------:R-:W-:Y:S01]  /*77a0*/  FMUL R4, R78.reuse, R4 ;  /* 0x000000044e047220 */ /* 0x040fe20000400000 */
[C---:B------:R-:W-:Y:S01]  /*77b0*/  FMUL R5, R78.reuse, R5 ;  /* 0x000000054e057220 */ /* 0x040fe20000400000 */
[----:B------:R-:W-:Y:S02]  /*77c0*/  HADD2.F32 R3, -RZ, R148.H0_H0 ;  /* 0x20000094ff037230 */ /* 0x000fe40000004100 */
        /* <DEDUP_REMOVED lines=9> */
[C---:B------:R-:W-:Y:S01]  /*7860*/  FMUL R2, R78.reuse, R21 ;  /* 0x000000154e027220 */ /* 0x040fe20000400000 */
[C---:B------:R-:W-:Y:S01]  /*7870*/  FMUL R21, R78.reuse, R28 ;  /* 0x0000001c4e157220 */ /* 0x040fe20000400000 */
[----:B------:R-:W-:Y:S02]  /*7880*/  HADD2.F32 R130, -RZ, R132.H0_H0 ;  /* 0x20000084ff827230 */ /* 0x000fe40000004100 */
[C---:B------:R-:W-:Y:S01]  /*7890*/  FMUL R6, R78.reuse, R6 ;  /* 0x000000064e067220 */ /* 0x040fe20000400000 */
[----:B------:R-:W-:Y:S02]  /*78a0*/  HADD2.F32 R82, -RZ, R148.H1_H1 ;  /* 0x30000094ff527230 */ /* 0x000fe40000004100 */
[C---:B------:R-:W-:Y:S01]  /*78b0*/  FMUL R7, R78.reuse, R7 ;  /* 0x000000074e077220 */ /* 0x040fe20000400000 */
[----:B------:R-:W-:Y:S02]  /*78c0*/  HADD2.F32 R85, -RZ, R149.H0_H0 ;  /* 0x20000095ff557230 */ /* 0x000fe40000004100 */
[C---:B------:R-:W-:Y:S01]  /*78d0*/  FFMA R6, R81.reuse, R3, R6 ;  /* 0x0000000351067223 */ /* 0x040fe20000000006 */
[----:B------:R-:W-:Y:S02]  /*78e0*/  HADD2.F32 R133, -RZ, R132.H1_H1 ;  /* 0x30000084ff857230 */ /* 0x000fe40000004100 */
[C---:B------:R-:W-:Y:S01]  /*78f0*/  FFMA R7, R81.reuse, R82, R7 ;  /* 0x0000005251077223 */ /* 0x040fe20000000007 */
[C---:B------:R-:W-:Y:S01]  /*7900*/  FFMA R8, R81.reuse, R83, R8 ;  /* 0x0000005351087223 */ /* 0x040fe20000000008 */
[C---:B------:R-:W-:Y:S01]  /*7910*/  FFMA R9, R81.reuse, R84, R9 ;  /* 0x0000005451097223 */ /* 0x040fe20000000009 */
[--C-:B------:R-:W-:Y:S02]  /*7920*/  HADD2.F32 R82, -RZ, R138.reuse.H0_H0 ;  /* 0x2000008aff527230 */ /* 0x100fe40000004100 */
[C---:B------:R-:W-:Y:S01]  /*7930*/  FMUL R10, R78.reuse, R10 ;  /* 0x0000000a4e0a7220 */ /* 0x040fe20000400000 */
[----:B------:R-:W-:Y:S02]  /*7940*/  HADD2.F32 R83, -RZ, R138.H1_H1 ;  /* 0x3000008aff537230 */ /* 0x000fe40000004100 */
[C---:B------:R-:W-:Y:S01]  /*7950*/  FMUL R11, R78.reuse, R11 ;  /* 0x0000000b4e0b7220 */ /* 0x040fe20000400000 */
[----:B------:R-:W-:Y:S02]  /*7960*/  HADD2.F32 R89, -RZ, R150.H0_H0 ;  /* 0x20000096ff597230 */ /* 0x000fe40000004100 */
[C---:B------:R-:W-:Y:S01]  /*7970*/  FFMA R10, R81.reuse, R85, R10 ;  /* 0x00000055510a7223 */ /* 0x040fe2000000000a */
[--C-:B------:R-:W-:Y:S02]  /*7980*/  HADD2.F32 R134, -RZ, R136.reuse.H0_H0 ;  /* 0x20000088ff867230 */ /* 0x100fe40000004100 */
[C---:B------:R-:W-:Y:S01]  /*7990*/  FFMA R11, R81.reuse, R86, R11 ;  /* 0x00000056510b7223 */ /* 0x040fe2000000000b */
[C---:B------:R-:W-:Y:S01]  /*79a0*/  FFMA R12, R81.reuse, R87, R12 ;  /* 0x00000057510c7223 */ /* 0x040fe2000000000c */
[----:B------:R-:W-:Y:S01]  /*79b0*/  FFMA R13, R81, R88, R13 ;  /* 0x00000058510d7223 */ /* 0x000fe2000000000d */
[----:B------:R-:W-:Y:S01]  /*79c0*/  F2FP.SATFINITE.E5M2.F32.PACK_AB_MERGE_C R86, R7, R6, RZ ;  /* 0x000000060756723e */ /* 0x000fe200048060ff */
[C---:B------:R-:W-:Y:S01]  /*79d0*/  FMUL R7, R78.reuse, R24 ;  /* 0x000000184e077220 */ /* 0x040fe20000400000 */
[----:B------:R-:W-:Y:S01]  /*79e0*/  F2FP.SATFINITE.E5M2.F32.PACK_AB_MERGE_C R138, R11, R10, RZ ;  /* 0x0000000a0b8a723e */ /* 0x000fe200048060ff */
[C---:B------:R-:W-:Y:S01]  /*79f0*/  FMUL R10, R78.reuse, R25 ;  /* 0x000000194e0a7220 */ /* 0x040fe20000400000 */
[C---:B------:R-:W-:Y:S01]  /*7a00*/  FMUL R25, R78.reuse, R32 ;  /* 0x000000204e197220 */ /* 0x040fe20000400000 */
[----:B------:R-:W-:Y:S02]  /*7a10*/  HADD2.F32 R137, -RZ, R136.H1_H1 ;  /* 0x30000088ff897230 */ /* 0x000fe40000004100 */
[C---:B------:R-:W-:Y:S01]  /*7a20*/  FMUL R14, R78.reuse, R14 ;  /* 0x0000000e4e0e7220 */ /* 0x040fe20000400000 */
[----:B------:R-:W-:Y:S02]  /*7a30*/  HADD2.F32 R90, -RZ, R150.H1_H1 ;  /* 0x30000096ff5a7230 */ /* 0x000fe40000004100 */
[C---:B------:R-:W-:Y:S01]  /*7a40*/  FMUL R15, R78.reuse, R15 ;  /* 0x0000000f4e0f7220 */ /* 0x040fe20000400000 */
[--C-:B------:R-:W-:Y:S02]  /*7a50*/  HADD2.F32 R93, -RZ, R151.reuse.H0_H0 ;  /* 0x20000097ff5d7230 */ /* 0x100fe40000004100 */
[C---:B------:R-:W-:Y:S01]  /*7a60*/  FFMA R14, R81.reuse, R89, R14 ;  /* 0x00000059510e7223 */ /* 0x040fe2000000000e */
[----:B------:R-:W-:Y:S02]  /*7a70*/  HADD2.F32 R94, -RZ, R151.H1_H1 ;  /* 0x30000097ff5e7230 */ /* 0x000fe40000004100 */
[C---:B------:R-:W-:Y:S01]  /*7a80*/  FFMA R15, R81.reuse, R90, R15 ;  /* 0x0000005a510f7223 */ /* 0x040fe2000000000f */
[C---:B------:R-:W-:Y:S01]  /*7a90*/  FFMA R16, R81.reuse, R91, R16 ;  /* 0x0000005b51107223 */ /* 0x040fe20000000010 */
[----:B------:R-:W-:Y:S01]  /*7aa0*/  FFMA R17, R81, R92, R17 ;  /* 0x0000005c51117223 */ /* 0x000fe20000000011 */
[C---:B------:R-:W-:Y:S01]  /*7ab0*/  FMUL R18, R78.reuse, R18 ;  /* 0x000000124e127220 */ /* 0x040fe20000400000 */
[C---:B------:R-:W-:Y:S01]  /*7ac0*/  FMUL R19, R78.reuse, R19 ;  /* 0x000000134e137220 */ /* 0x040fe20000400000 */
[--C-:B------:R-:W-:Y:S01]  /*7ad0*/  HADD2.F32 R96, -RZ, R152.reuse.H0_H0 ;  /* 0x20000098ff607230 */ /* 0x100fe20000004100 */
[----:B------:R-:W-:Y:S01]  /*7ae0*/  F2FP.SATFINITE.E5M2.F32.PACK_AB_MERGE_C R14, R15, R14, RZ ;  /* 0x0000000e0f0e723e */ /* 0x000fe200048060ff */
[C---:B------:R-:W-:Y:S01]  /*7af0*/  FFMA R18, R81.reuse, R93, R18 ;  /* 0x0000005d51127223 */ /* 0x040fe20000000012 */
[C---:B------:R-:W-:Y:S01]  /*7b00*/  FFMA R19, R81.reuse, R94, R19 ;  /* 0x0000005e51137223 */ /* 0x040fe20000000013 */
[C---:B------:R-:W-:Y:S01]  /*7b10*/  FFMA R0, R81.reuse, R95, R0 ;  /* 0x0000005f51007223 */ /* 0x040fe20000000000 */
[----:B------:R-:W-:Y:S01]  /*7b20*/  FFMA R2, R81, R97, R2 ;  /* 0x0000006151027223 */ /* 0x000fe20000000002 */
[----:B------:R-:W-:Y:S02]  /*7b30*/  HADD2.F32 R99, -RZ, R152.H1_H1 ;  /* 0x30000098ff637230 */ /* 0x000fe40000004100 */
[C---:B------:R-:W-:Y:S01]  /*7b40*/  FMUL R3, R78.reuse, R22 ;  /* 0x000000164e037220 */ /* 0x040fe20000400000 */
[----:B------:R-:W-:Y:S01]  /*7b50*/  F2FP.SATFINITE.E5M2.F32.PACK_AB_MERGE_C R18, R19, R18, RZ ;  /* 0x000000121312723e */ /* 0x000fe200048060ff */
[C---:B------:R-:W-:Y:S01]  /*7b60*/  FMUL R22, R78.reuse, R29 ;  /* 0x0000001d4e167220 */ /* 0x040fe20000400000 */
[C---:B------:R-:W-:Y:S01]  /*7b70*/  FMUL R29, R78.reuse, R36 ;  /* 0x000000244e1d7220 */ /* 0x040fe20000400000 */
[C---:B------:R-:W-:Y:S01]  /*7b80*/  FFMA R3, R81.reuse, R96, R3 ;  /* 0x0000006051037223 */ /* 0x040fe20000000003 */
[C---:B------:R-:W-:Y:S01]  /*7b90*/  FMUL R6, R78.reuse, R23 ;  /* 0x000000174e067220 */ /* 0x040fe20000400000 */
[--C-:B------:R-:W-:Y:S02]  /*7ba0*/  HADD2.F32 R100, -RZ, R153.reuse.H0_H0 ;  /* 0x20000099ff647230 */ /* 0x100fe40000004100 */
[C---:B------:R-:W-:Y:S01]  /*7bb0*/  FMUL R11, R78.reuse, R26 ;  /* 0x0000001a4e0b7220 */ /* 0x040fe20000400000 */
[----:B------:R-:W-:Y:S02]  /*7bc0*/  HADD2.F32 R103, -RZ, R153.H1_H1 ;  /* 0x30000099ff677230 */ /* 0x000fe40000004100 */
[C---:B------:R-:W-:Y:S01]  /*7bd0*/  FFMA R6, R81.reuse, R99, R6 ;  /* 0x0000006351067223 */ /* 0x040fe20000000006 */
[C---:B------:R-:W-:Y:S01]  /*7be0*/  FFMA R7, R81.reuse, R98, R7 ;  /* 0x0000006251077223 */ /* 0x040fe20000000007 */
[C---:B------:R-:W-:Y:S01]  /*7bf0*/  FFMA R10, R81.reuse, R101, R10 ;  /* 0x00000065510a7223 */ /* 0x040fe2000000000a */
[C---:B------:R-:W-:Y:S01]  /*7c00*/  FFMA R11, R81.reuse, R100, R11 ;  /* 0x00000064510b7223 */ /* 0x040fe2000000000b */
[----:B------:R-:W-:Y:S01]  /*7c10*/  FMUL R26, R78, R33 ;  /* 0x000000214e1a7220 */ /* 0x000fe20000400000 */
[----:B------:R-:W-:Y:S01]  /*7c20*/  F2FP.SATFINITE.E5M2.F32.PACK_AB_MERGE_C R3, R6, R3, RZ ;  /* 0x000000030603723e */ /* 0x000fe200048060ff */
[C---:B------:R-:W-:Y:S01]  /*7c30*/  FMUL R33, R78.reuse, R40 ;  /* 0x000000284e217220 */ /* 0x040fe20000400000 */
        /* <DEDUP_REMOVED lines=8> */
[C---:B------:R-:W-:Y:S01]  /*7cc0*/  FMUL R30, R78.reuse, R37 ;  /* 0x000000254e1e7220 */ /* 0x040fe20000400000 */
[C---:B------:R-:W-:Y:S01]  /*7cd0*/  FMUL R37, R78.reuse, R44 ;  /* 0x0000002c4e257220 */ /* 0x040fe20000400000 */
[C---:B------:R-:W-:Y:S01]  /*7ce0*/  FMUL R24, R78.reuse, R31 ;  /* 0x0000001f4e187220 */ /* 0x040fe20000400000 */
[----:B------:R-:W-:Y:S01]  /*7cf0*/  F2FP.F16.E5M2.UNPACK_B R158, R158.H1 ;  /* 0x0000009eff9e723e */ /* 0x000fe200030004ff */
[--C-:B------:R-:W-:Y:S02]  /*7d00*/  HADD2.F32 R108, -RZ, R155.reuse.H0_H0 ;  /* 0x2000009bff6c7230 */ /* 0x100fe40000004100 */
[----:B------:R-:W-:Y:S01]  /*7d10*/  FMUL R27, R78, R34 ;  /* 0x000000224e1b7220 */ /* 0x000fe20000400000 */
[----:B------:R-:W-:Y:S02]  /*7d20*/  HADD2.F32 R111, -RZ, R155.H1_H1 ;  /* 0x3000009bff6f7230 */ /* 0x000fe40000004100 */
[C---:B------:R-:W-:Y:S01]  /*7d30*/  FFMA R24, R81.reuse, R107, R24 ;  /* 0x0000006b51187223 */ /* 0x040fe20000000018 */
[----:B------:R-:W-:Y:S01]  /*7d40*/  F2FP.F16.E5M2.UNPACK_B R159, R159.H1 ;  /* 0x0000009fff9f723e */ /* 0x000fe200030004ff */
[C---:B------:R-:W-:Y:S01]  /*7d50*/  FFMA R25, R81.reuse, R106, R25 ;  /* 0x0000006a51197223 */ /* 0x040fe20000000019 */
[C---:B------:R-:W-:Y:S01]  /*7d60*/  FFMA R26, R81.reuse, R109, R26 ;  /* 0x0000006d511a7223 */ /* 0x040fe2000000001a */
[----:B------:R-:W-:Y:S01]  /*7d70*/  F2FP.F16.E5M2.UNPACK_B R160, R160.H1 ;  /* 0x000000a0ffa0723e */ /* 0x000fe200030004ff */
[C---:B------:R-:W-:Y:S01]  /*7d80*/  FFMA R27, R81.reuse, R108, R27 ;  /* 0x0000006c511b7223 */ /* 0x040fe2000000001b */
[----:B------:R-:W-:Y:S01]  /*7d90*/  F2FP.SATFINITE.E5M2.F32.PACK_AB_MERGE_C R6, R24, R23, RZ ;  /* 0x000000171806723e */ /* 0x000fe200048060ff */
[C---:B------:R-:W-:Y:S01]  /*7da0*/  FMUL R34, R78.reuse, R41 ;  /* 0x000000294e227220 */ /* 0x040fe20000400000 */
[C---:B------:R-:W-:Y:S01]  /*7db0*/  FMUL R41, R78.reuse, R48 ;  /* 0x000000304e297220 */ /* 0x040fe20000400000 */
[----:B------:R-:W-:Y:S01]  /*7dc0*/  FMUL R28, R78, R35 ;  /* 0x000000234e1c7220 */ /* 0x000fe20000400000 */
[----:B------:R-:W-:Y:S01]  /*7dd0*/  F2FP.F16.E5M2.UNPACK_B R161, R161.H1 ;  /* 0x000000a1ffa1723e */ /* 0x000fe200030004ff */
[--C-:B------:R-:W-:Y:S01]  /*7de0*/  HADD2.F32 R112, -RZ, R156.reuse.H0_H0 ;  /* 0x2000009cff707230 */ /* 0x100fe20000004100 */
[----:B------:R-:W-:Y:S01]  /*7df0*/  F2FP.SATFINITE.E5M2.F32.PACK_AB_MERGE_C R6, R22, R21, R6 ;  /* 0x000000151606723e */ /* 0x000fe20004806006 */
[C---:B------:R-:W-:Y:S01]  /*7e00*/  FFMA R28, R81.reuse, R111, R28 ;  /* 0x0000006f511c7223 */ /* 0x040fe2000000001c */
[C---:B------:R-:W-:Y:S01]  /*7e10*/  FFMA R29, R81.reuse, R110, R29 ;  /* 0x0000006e511d7223 */ /* 0x040fe2000000001d */
[C---:B------:R-:W-:Y:S01]  /*7e20*/  FFMA R30, R81.reuse, R113, R30 ;  /* 0x00000071511e7223 */ /* 0x040fe2000000001e */
[----:B------:R-:W-:Y:S02]  /*7e30*/  HADD2.F32 R115, -RZ, R156.H1_H1 ;  /* 0x3000009cff737230 */ /* 0x000fe40000004100 */
[C---:B------:R-:W-:Y:S01]  /*7e40*/  FMUL R31, R78.reuse, R38 ;  /* 0x000000264e1f7220 */ /* 0x040fe20000400000 */
[----:B------:R-:W-:Y:S01]  /*7e50*/  F2FP.F16.E5M2.UNPACK_B R162, R162.H1 ;  /* 0x000000a2ffa2723e */ /* 0x000fe200030004ff */
[C---:B------:R-:W-:Y:S01]  /*7e60*/  FMUL R38, R78.reuse, R45 ;  /* 0x0000002d4e267220 */ /* 0x040fe20000400000 */
[C---:B------:R-:W-:Y:S01]  /*7e70*/  FMUL R45, R78.reuse, R52 ;  /* 0x000000344e2d7220 */ /* 0x040fe20000400000 */
[----:B------:R-:W-:Y:S01]  /*7e80*/  F2FP.F16.E5M2.UNPACK_B R163, R163.H1 ;  /* 0x000000a3ffa3723e */ /* 0x000fe200030004ff */
[----:B------:R-:W-:Y:S01]  /*7e90*/  FFMA R31, R81, R112, R31 ;  /* 0x00000070511f7223 */ /* 0x000fe2000000001f */
[----:B------:R-:W-:Y:S01]  /*7ea0*/  FMUL R52, R78, R59 ;  /* 0x0000003b4e347220 */ /* 0x000fe20000400000 */
[----:B------:R-:W-:Y:S01]  /*7eb0*/  IADD3 R76, PT, PT, R76, 0x1, RZ ;  /* 0x000000014c4c7810 */ /* 0x000fe20007ffe0ff */
[C---:B------:R-:W-:Y:S01]  /*7ec0*/  FMUL R59, R78.reuse, R66 ;  /* 0x000000424e3b7220 */ /* 0x040fe20000400000 */
[----:B------:R-:W-:Y:S01]  /*7ed0*/  F2FP.SATFINITE.E5M2.F32.PACK_AB_MERGE_C R66, R13, R12, R14 ;  /* 0x0000000c0d42723e */ /* 0x000fe2000480600e */
[C---:B------:R-:W-:Y:S01]  /*7ee0*/  FMUL R32, R78.reuse, R39 ;  /* 0x000000274e207220 */ /* 0x040fe20000400000 */
[--C-:B------:R-:W-:Y:S02]  /*7ef0*/  HADD2.F32 R116, -RZ, R157.reuse.H0_H0 ;  /* 0x2000009dff747230 */ /* 0x100fe40000004100 */
[C---:B------:R-:W-:Y:S01]  /*7f00*/  FMUL R35, R78.reuse, R42 ;  /* 0x0000002a4e237220 */ /* 0x040fe20000400000 */
[----:B------:R-:W-:Y:S02]  /*7f10*/  HADD2.F32 R119, -RZ, R157.H1_H1 ;  /* 0x3000009dff777230 */ /* 0x000fe40000004100 */
[C---:B------:R-:W-:Y:S01]  /*7f20*/  FFMA R32, R81.reuse, R115, R32 ;  /* 0x0000007351207223 */ /* 0x040fe20000000020 */
[----:B------:R-:W-:Y:S01]  /*7f30*/  FMUL R36, R78, R43 ;  /* 0x0000002b4e247220 */ /* 0x000fe20000400000 */
[C---:B------:R-:W-:Y:S01]  /*7f40*/  FFMA R33, R81.reuse, R114, R33 ;  /* 0x0000007251217223 */ /* 0x040fe20000000021 */
[C---:B------:R-:W-:Y:S01]  /*7f50*/  FFMA R34, R81.reuse, R117, R34 ;  /* 0x0000007551227223 */ /* 0x040fe20000000022 */
[--C-:B------:R-:W-:Y:S01]  /*7f60*/  HADD2.F32 R120, -RZ, R158.reuse.H0_H0 ;  /* 0x2000009eff787230 */ /* 0x100fe20000004100 */
[----:B------:R-:W-:Y:S01]  /*7f70*/  F2FP.SATFINITE.E5M2.F32.PACK_AB_MERGE_C R32, R32, R31, RZ ;  /* 0x0000001f2020723e */ /* 0x000fe200048060ff */
[C---:B------:R-:W-:Y:S01]  /*7f80*/  FFMA R35, R81.reuse, R116, R35 ;  /* 0x0000007451237223 */ /* 0x040fe20000000023 */
[----:B------:R-:W-:Y:S02]  /*7f90*/  HADD2.F32 R123, -RZ, R158.H1_H1 ;  /* 0x3000009eff7b7230 */ /* 0x000fe40000004100 */
[----:B------:R-:W-:Y:S01]  /*7fa0*/  FMUL R39, R78, R46 ;  /* 0x0000002e4e277220 */ /* 0x000fe20000400000 */
[----:B------:R-:W-:Y:S01]  /*7fb0*/  F2FP.SATFINITE.E5M2.F32.PACK_AB_MERGE_C R32, R30, R29, R32 ;  /* 0x0000001d1e20723e */ /* 0x000fe20004806020 */
[C---:B------:R-:W-:Y:S01]  /*7fc0*/  FFMA R36, R81.reuse, R119, R36 ;  /* 0x0000007751247223 */ /* 0x040fe20000000024 */
[C---:B------:R-:W-:Y:S01]  /*7fd0*/  FMUL R40, R78.reuse, R47 ;  /* 0x0000002f4e287220 */ /* 0x040fe20000400000 */
[C---:B------:R-:W-:Y:S01]  /*7fe0*/  FFMA R37, R81.reuse, R118, R37 ;  /* 0x0000007651257223 */ /* 0x040fe20000000025 */
[C---:B------:R-:W-:Y:S01]  /*7ff0*/  FFMA R38, R81.reuse, R121, R38 ;  /* 0x0000007951267223 */ /* 0x040fe20000000026 */
[C---:B------:R-:W-:Y:S01]  /*8000*/  FMUL R42, R78.reuse, R49 ;  /* 0x000000314e2a7220 */ /* 0x040fe20000400000 */
[--C-:B------:R-:W-:Y:S02]  /*8010*/  HADD2.F32 R124, -RZ, R159.reuse.H0_H0 ;  /* 0x2000009fff7c7230 */ /* 0x100fe40000004100 */
[C---:B------:R-:W-:Y:S01]  /*8020*/  FFMA R39, R81.reuse, R120, R39 ;  /* 0x0000007851277223 */ /* 0x040fe20000000027 */
[----:B------:R-:W-:Y:S02]  /*8030*/  HADD2.F32 R127, -RZ, R159.H1_H1 ;  /* 0x3000009fff7f7230 */ /* 0x000fe40000004100 */
[C---:B------:R-:W-:Y:S01]  /*8040*/  FMUL R43, R78.reuse, R50 ;  /* 0x000000324e2b7220 */ /* 0x040fe20000400000 */
[C---:B------:R-:W-:Y:S01]  /*8050*/  FFMA R40, R81.reuse, R123, R40 ;  /* 0x0000007b51287223 */ /* 0x040fe20000000028 */
[C---:B------:R-:W-:Y:S01]  /*8060*/  FMUL R44, R78.reuse, R51 ;  /* 0x000000334e2c7220 */ /* 0x040fe20000400000 */
[C---:B------:R-:W-:Y:S01]  /*8070*/  FFMA R41, R81.reuse, R122, R41 ;  /* 0x0000007a51297223 */ /* 0x040fe20000000029 */
[C---:B------:R-:W-:Y:S01]  /*8080*/  FMUL R50, R78.reuse, R57 ;  /* 0x000000394e327220 */ /* 0x040fe20000400000 */
[C---:B------:R-:W-:Y:S01]  /*8090*/  FMUL R57, R78.reuse, R64 ;  /* 0x000000404e397220 */ /* 0x040fe20000400000 */
[----:B------:R-:W-:Y:S01]  /*80a0*/  FFMA R42, R81, R125, R42 ;  /* 0x0000007d512a7223 */ /* 0x000fe2000000002a */
[C---:B------:R-:W-:Y:S01]  /*80b0*/  FMUL R46, R78.reuse, R53 ;  /* 0x000000354e2e7220 */ /* 0x040fe20000400000 */
[--C-:B------:R-:W-:Y:S01]  /*80c0*/  HADD2.F32 R128, -RZ, R160.reuse.H0_H0 ;  /* 0x200000a0ff807230 */ /* 0x100fe20000004100 */
[----:B------:R-:W-:Y:S01]  /*80d0*/  F2FP.SATFINITE.E5M2.F32.PACK_AB_MERGE_C R64, R5, R4, R86 ;  /* 0x000000040540723e */ /* 0x000fe20004806056 */
[C---:B------:R-:W-:Y:S01]  /*80e0*/  FMUL R51, R78.reuse, R58 ;  /* 0x0000003a4e337220 */ /* 0x040fe20000400000 */
[C---:B------:R-:W-:Y:S01]  /*80f0*/  FMUL R53, R78.reuse, R60 ;  /* 0x0000003c4e357220 */ /* 0x040fe20000400000 */
[C---:B------:R-:W-:Y:S01]  /*8100*/  FFMA R43, R81.reuse, R124, R43 ;  /* 0x0000007c512b7223 */ /* 0x040fe2000000002b */
[----:B------:R-:W-:Y:S02]  /*8110*/  HADD2.F32 R131, -RZ, R160.H1_H1 ;  /* 0x300000a0ff837230 */ /* 0x000fe40000004100 */
[C---:B------:R-:W-:Y:S01]  /*8120*/  FMUL R47, R78.reuse, R54 ;  /* 0x000000364e2f7220 */ /* 0x040fe20000400000 */
[C---:B------:R-:W-:Y:S01]  /*8130*/  FMUL R58, R78.reuse, R65 ;  /* 0x000000414e3a7220 */ /* 0x040fe20000400000 */
[----:B------:R-:W-:Y:S01]  /*8140*/  FMUL R60, R78, R67 ;  /* 0x000000434e3c7220 */ /* 0x000fe20000400000 */
[----:B------:R-:W-:Y:S01]  /*8150*/  F2FP.SATFINITE.E5M2.F32.PACK_AB_MERGE_C R5, R20, R11, RZ ;  /* 0x0000000b1405723e */ /* 0x000fe200048060ff */
[----:B------:R-:W-:Y:S01]  /*8160*/  FFMA R44, R81, R127, R44 ;  /* 0x0000007f512c7223 */ /* 0x000fe2000000002c */
[C---:B------:R-:W-:Y:S01]  /*8170*/  FMUL R48, R78.reuse, R55 ;  /* 0x000000374e307220 */ /* 0x040fe20000400000 */
[----:B------:R-:W-:Y:S01]  /*8180*/  F2FP.SATFINITE.E5M2.F32.PACK_AB_MERGE_C R65, R9, R8, R138 ;  /* 0x000000080941723e */ /* 0x000fe2000480608a */
[----:B------:R-:W-:Y:S01]  /*8190*/  FFMA R45, R81, R126, R45 ;  /* 0x0000007e512d7223 */ /* 0x000fe2000000002d */
[----:B------:R-:W-:Y:S01]  /*81a0*/  F2FP.SATFINITE.E5M2.F32.PACK_AB_MERGE_C R67, R17, R16, R18 ;  /* 0x000000101143723e */ /* 0x000fe20004806012 */
[----:B------:R-:W-:Y:S01]  /*81b0*/  FMUL R49, R78, R56 ;  /* 0x000000384e317220 */ /* 0x000fe20000400000 */
[C---:B------:R-:W-:Y:S01]  /*81c0*/  FFMA R46, R81.reuse, R129, R46 ;  /* 0x00000081512e7223 */ /* 0x040fe2000000002e */
[--C-:B------:R-:W-:Y:S02]  /*81d0*/  HADD2.F32 R132, -RZ, R161.reuse.H0_H0 ;  /* 0x200000a1ff847230 */ /* 0x100fe40000004100 */
[C---:B------:R-:W-:Y:S01]  /*81e0*/  FFMA R47, R81.reuse, R128, R47 ;  /* 0x00000080512f7223 */ /* 0x040fe2000000002f */
[----:B------:R1:W-:Y:S01]  /*81f0*/  STS.128 [R172+UR49+0x6200], R64 ;  /* 0x00620040ac007988 */ /* 0x0003e20008000c31 */
[----:B------:R-:W-:Y:S01]  /*8200*/  HADD2.F32 R135, -RZ, R161.H1_H1 ;  /* 0x300000a1ff877230 */ /* 0x000fe20000004100 */
[----:B------:R-:W-:Y:S01]  /*8210*/  F2FP.SATFINITE.E5M2.F32.PACK_AB_MERGE_C R5, R10, R7, R5 ;  /* 0x000000070a05723e */ /* 0x000fe20004806005 */
[C---:B------:R-:W-:Y:S01]  /*8220*/  FFMA R48, R81.reuse, R131, R48 ;  /* 0x0000008351307223 */ /* 0x040fe20000000030 */
[----:B------:R-:W-:Y:S01]  /*8230*/  F2FP.SATFINITE.E5M2.F32.PACK_AB_MERGE_C R7, R28, R27, RZ ;  /* 0x0000001b1c07723e */ /* 0x000fe200048060ff */
        /* <DEDUP_REMOVED lines=8> */
[----:B------:R-:W-:Y:S01]  /*82c0*/  FMUL R56, R78, R63 ;  /* 0x0000003f4e387220 */ /* 0x000fe20000400000 */
[----:B------:R-:W-:Y:S01]  /*82d0*/  F2FP.SATFINITE.E5M2.F32.PACK_AB_MERGE_C R4, R2, R0, R3 ;  /* 0x000000000204723e */ /* 0x000fe20004806003 */
[C---:B------:R-:W-:Y:S01]  /*82e0*/  FFMA R53, R81.reuse, R134, R53 ;  /* 0x0000008651357223 */ /* 0x040fe20000000035 */
[----:B------:R-:W-:Y:S01]  /*82f0*/  F2FP.SATFINITE.E5M2.F32.PACK_AB_MERGE_C R7, R26, R25, R7 ;  /* 0x000000191a07723e */ /* 0x000fe20004806007 */
[C---:B------:R-:W-:Y:S01]  /*8300*/  FFMA R54, R81.reuse, R137, R54 ;  /* 0x0000008951367223 */ /* 0x040fe20000000036 */
[--C-:B------:R-:W-:Y:S02]  /*8310*/  HADD2.F32 R84, -RZ, R163.reuse.H0_H0 ;  /* 0x200000a3ff547230 */ /* 0x100fe40000004100 */
[C---:B------:R-:W-:Y:S01]  /*8320*/  FFMA R55, R81.reuse, R136, R55 ;  /* 0x0000008851377223 */ /* 0x040fe20000000037 */
[----:B------:R-:W-:Y:S01]  /*8330*/  HADD2.F32 R85, -RZ, R163.H1_H1 ;  /* 0x300000a3ff557230 */ /* 0x000fe20000004100 */
[----:B------:R1:W-:Y:S01]  /*8340*/  STS.128 [R204+0x6010], R4 ;  /* 0x00601004cc007388 */ /* 0x0003e20000000c00 */
[----:B------:R-:W-:Y:S01]  /*8350*/  F2FP.SATFINITE.E5M2.F32.PACK_AB_MERGE_C R35, R36, R35, RZ ;  /* 0x000000232423723e */ /* 0x000fe200048060ff */
[C---:B------:R-:W-:Y:S01]  /*8360*/  FFMA R56, R81.reuse, R139, R56 ;  /* 0x0000008b51387223 */ /* 0x040fe20000000038 */
[----:B------:R-:W-:Y:S01]  /*8370*/  F2FP.SATFINITE.E5M2.F32.PACK_AB_MERGE_C R39, R40, R39, RZ ;  /* 0x000000272827723e */ /* 0x000fe200048060ff */
[C---:B------:R-:W-:Y:S01]  /*8380*/  FFMA R57, R81.reuse, R82, R57 ;  /* 0x0000005251397223 */ /* 0x040fe20000000039 */
[----:B------:R-:W-:Y:S01]  /*8390*/  F2FP.SATFINITE.E5M2.F32.PACK_AB_MERGE_C R43, R44, R43, RZ ;  /* 0x0000002b2c2b723e */ /* 0x000fe200048060ff */
[C---:B------:R-:W-:Y:S01]  /*83a0*/  FFMA R58, R81.reuse, R83, R58 ;  /* 0x00000053513a7223 */ /* 0x040fe2000000003a */
[C---:B------:R-:W-:Y:S01]  /*83b0*/  FFMA R59, R81.reuse, R84, R59 ;  /* 0x00000054513b7223 */ /* 0x040fe2000000003b */
[----:B------:R-:W-:Y:S01]  /*83c0*/  F2FP.SATFINITE.E5M2.F32.PACK_AB_MERGE_C R33, R34, R33, R35 ;  /* 0x000000212221723e */ /* 0x000fe20004806023 */
        /* <DEDUP_REMOVED lines=11> */
[----:B------:R-:W-:Y:S05]  /*8480*/  F2FP.SATFINITE.E5M2.F32.PACK_AB_MERGE_C R51, R58, R57, R59 ;  /* 0x000000393a33723e */ /* 0x000fea000480603b */
        /* <DEDUP_REMOVED lines=9> */
[----:B------:R-:W-:Y:S02]  /*8520*/  UIADD3 UR8, UP0, UPT, UR52, 0x680, URZ ;  /* 0x0000068034087890 */ /* 0x000fe4000ff1e0ff */
[----:B------:R-:W-:Y:S02]  /*8530*/  UIADD3 UR5, UPT, UPT, UR41, 0x40, URZ ;  /* 0x0000004029057890 */ /* 0x000fe4000fffe0ff */
[----:B------:R-:W-:Y:S02]  /*8540*/  UIADD3 UR4, UPT, UPT, UR49, 0x6200, URZ ;  /* 0x0000620031047890 */ /* 0x000fe4000fffe0ff */
[----:B------:R-:W-:Y:S01]  /*8550*/  UIADD3.X UR9, UPT, UPT, URZ, UR53, URZ, UP0, !UPT ;  /* 0x00000035ff097290 */ /* 0x000fe200087fe4ff */
[----:B------:R-:W-:Y:S01]  /*8560*/  UMOV UR6, UR42 ;  /* 0x0000002a00067c82 */ /* 0x000fe20008000000 */
[----:B------:R-:W-:Y:S07]  /*8570*/  UMOV UR7, UR36 ;  /* 0x0000002400077c82 */ /* 0x000fee0008000000 */
[----:B------:R2:W-:Y:S01]  /*8580*/  UTMASTG.3D [UR4], [UR8] ;  /* 0x00000004080073b5 */ /* 0x0005e20008010000 */
[----:B------:R0:W-:Y:S01]  /*8590*/  UTMACMDFLUSH ;  /* 0x00000000000079b7 */ /* 0x0001e20000000000 */
[----:B--2---:R-:W-:Y:S04]  /*85a0*/  DEPBAR.LE SB0, 0x1 ;  /* 0x000080400000791a */ /* 0x004fe80000000000 */
.L_x_113:
[----:B------:R-:W-:Y:S05]  /*85b0*/  BSYNC.RECONVERGENT B0 ;  /* 0x0000000000007941 */ /* 0x000fea0003800200 */
.L_x_112:
[----:B------:R-:W-:Y:S01]  /*85c0*/  BAR.SYNC.DEFER_BLOCKING 0x1, 0x80 ;  /* 0x0042000000007b1d */ /* 0x000fe20000010000 */
[----:B------:R-:W-:Y:S01]  /*85d0*/  ISETP.NE.AND P2, PT, R194, RZ, PT ;  /* 0x000000ffc200720c */ /* 0x000fe20003f45270 */
[----:B------:R-:W-:Y:S01]  /*85e0*/  IMAD.IADD R20, R75, 0x1, R147 ;  /* 0x000000014b147824 */ /* 0x000fe200078e0293 */
[----:B------:R-:W-:Y:S01]  /*85f0*/  ISETP.NE.AND P0, PT, R195, 0x2, PT ;  /* 0x00000002c300780c */ /* 0x000fe20003f05270 */
[----:B------:R-:W-:Y:S01]  /*8600*/  IMAD.IADD R21, R77, 0x1, R170 ;  /* 0x000000014d157824 */ /* 0x000fe200078e02aa */
[----:B------:R-:W-:Y:S02]  /*8610*/  ISETP.NE.AND P1, PT, R76, 0x4, PT ;  /* 0x000000044c00780c */ /* 0x000fe40003f25270 */
[----:B------:R-:W-:Y:S02]  /*8620*/  SEL R3, RZ, 0x1, P0 ;  /* 0x00000001ff037807 */ /* 0x000fe40000000000 */
[----:B------:R-:W-:Y:S02]  /*8630*/  SEL R0, RZ, 0x1, P1 ;  /* 0x00000001ff007807 */ /* 0x000fe40000800000 */
[----:B------:R-:W-:Y:S02]  /*8640*/  LOP3.LUT R182, R182, R3, RZ, 0x3c, !PT ;  /* 0x00000003b6b67212 */ /* 0x000fe400078e3cff */
[----:B------:R-:W-:Y:S02]  /*8650*/  LOP3.LUT R183, R183, R0, RZ, 0x3c, !PT ;  /* 0x00000000b7b77212 */ /* 0x000fe400078e3cff */
[----:B------:R-:W-:Y:S02]  /*8660*/  @P2 R2UR UR36, R179 ;  /* 0x00000000b32422ca */ /* 0x000fe400000e0000 */
[----:B------:R-:W-:Y:S02]  /*8670*/  SEL R195, R195, RZ, P0 ;  /* 0x000000ffc3c37207 */ /* 0x000fe40000000000 */
[----:B------:R-:W-:Y:S01]  /*8680*/  SEL R76, R76, RZ, P1 ;  /* 0x000000ff4c4c7207 */ /* 0x000fe20000800000 */
[----:B------:R-:W-:Y:S10]  /*8690*/  @P2 BRA `(.L_x_114) ;  /* 0xffffffc400bc2947 */ /* 0x000ff4000383ffff */
[----:B------:R-:W-:Y:S05]  /*86a0*/  EXIT ;  /* 0x000000000000794d */ /* 0x000fea0003800000 */
.L_x_20:
[----:B--2---:R2:W1:Y:S02]  /*86b0*/  SYNCS.PHASECHK.TRANS64.TRYWAIT P0, [R3+URZ+0x160], R2 ;  /* 0x00016002030075a7 */ /* 0x00446400080011ff */
[----:B-1----:R-:W-:Y:S05]  /*86c0*/  @!P0 NANOSLEEP.SYNCS 0x989680 ;  /* 0x009896800000895d */ /* 0x002fea0003900000 */
[----:B------:R-:W1:Y:S02]  /*86d0*/  @!P0 SYNCS.PHASECHK.TRANS64 P0, [R3+URZ+0x160], R2 ;  /* 0x00016002030085a7 */ /* 0x000e6400080010ff */
[----:B-1----:R-:W-:Y:S05]  /*86e0*/  @!P0 BRA `(.L_x_20) ;  /* 0xfffffffc00f08947 */ /* 0x002fea000383ffff */
[----:B------:R-:W-:Y:S05]  /*86f0*/  BRA `(.L_x_115) ;  /* 0xffffff8c00f47947 */ /* 0x000fea000383ffff */
.L_x_23:
[----:B-1----:R-:W-:-:S07]  /*8700*/  MOV R2, UR33 ;  /* 0x0000002100027c02 */ /* 0x002fce0008000f00 */
.L_x_116:
[----:B-1----:R1:W2:Y:S02]  /*8710*/  SYNCS.PHASECHK.TRANS64.TRYWAIT P0, [R2+URZ+0x60], R5 ;  /* 0x00006005020075a7 */ /* 0x0022a400080011ff */
[----:B--2---:R-:W-:Y:S05]  /*8720*/  @!P0 NANOSLEEP.SYNCS 0x989680 ;  /* 0x009896800000895d */ /* 0x004fea0003900000 */
[----:B------:R-:W2:Y:S02]  /*8730*/  @!P0 SYNCS.PHASECHK.TRANS64 P0, [R2+URZ+0x60], R5 ;  /* 0x00006005020085a7 */ /* 0x000ea400080010ff */
[----:B--2---:R-:W-:Y:S05]  /*8740*/  @!P0 BRA `(.L_x_116) ;  /* 0xfffffffc00f08947 */ /* 0x004fea000383ffff */
[----:B------:R-:W-:Y:S05]  /*8750*/  BRA `(.L_x_22) ;  /* 0xffffff9000447947 */ /* 0x000fea000383ffff */
.L_x_29:
[----:B-1----:R-:W-:-:S07]  /*8760*/  MOV R2, UR17 ;  /* 0x0000001100027c02 */ /* 0x002fce0008000f00 */
.L_x_117:
[----:B-1----:R1:W2:Y:S02]  /*8770*/  SYNCS.PHASECHK.TRANS64.TRYWAIT P0, [R2+URZ+0x60], R5 ;  /* 0x00006005020075a7 */ /* 0x0022a400080011ff */
[----:B--2---:R-:W-:Y:S05]  /*8780*/  @!P0 NANOSLEEP.SYNCS 0x989680 ;  /* 0x009896800000895d */ /* 0x004fea0003900000 */
[----:B------:R-:W2:Y:S02]  /*8790*/  @!P0 SYNCS.PHASECHK.TRANS64 P0, [R2+URZ+0x60], R5 ;  /* 0x00006005020085a7 */ /* 0x000ea400080010ff */
[----:B--2---:R-:W-:Y:S05]  /*87a0*/  @!P0 BRA `(.L_x_117) ;  /* 0xfffffffc00f08947 */ /* 0x004fea000383ffff */
[----:B------:R-:W-:Y:S05]  /*87b0*/  BRA `(.L_x_28) ;  /* 0xffffff9000e87947 */ /* 0x000fea000383ffff */
.L_x_33:
[----:B-1----:R1:W2:Y:S02]  /*87c0*/  SYNCS.PHASECHK.TRANS64.TRYWAIT P0, [R2+URZ+0xf0], R3 ;  /* 0x0000f003020075a7 */ /* 0x0022a400080011ff */
[----:B--2---:R-:W-:Y:S05]  /*87d0*/  @!P0 NANOSLEEP.SYNCS 0x989680 ;  /* 0x009896800000895d */ /* 0x004fea0003900000 */
[----:B------:R-:W2:Y:S02]  /*87e0*/  @!P0 SYNCS.PHASECHK.TRANS64 P0, [R2+URZ+0xf0], R3 ;  /* 0x0000f003020085a7 */ /* 0x000ea400080010ff */
[----:B--2---:R-:W-:Y:S05]  /*87f0*/  @!P0 BRA `(.L_x_33) ;  /* 0xfffffffc00f08947 */ /* 0x004fea000383ffff */
[----:B------:R-:W-:Y:S05]  /*8800*/  BRA `(.L_x_118) ;  /* 0xffffff9400747947 */ /* 0x000fea000383ffff */
.L_x_37:
[----:B----4-:R-:W-:-:S07]  /*8810*/  MOV R0, UR5 ;  /* 0x0000000500007c02 */ /* 0x010fce0008000f00 */
.L_x_119:
[----:B-1----:R1:W2:Y:S02]  /*8820*/  SYNCS.PHASECHK.TRANS64.TRYWAIT P0, [R0+URZ], R3 ;  /* 0x00000003000075a7 */ /* 0x0022a400080011ff */
[----:B--2---:R-:W-:Y:S05]  /*8830*/  @!P0 NANOSLEEP.SYNCS 0x989680 ;  /* 0x009896800000895d */ /* 0x004fea0003900000 */
[----:B------:R-:W2:Y:S02]  /*8840*/  @!P0 SYNCS.PHASECHK.TRANS64 P0, [R0+URZ], R3 ;  /* 0x00000003000085a7 */ /* 0x000ea400080010ff */
[----:B--2---:R-:W-:Y:S05]  /*8850*/  @!P0 BRA `(.L_x_119) ;  /* 0xfffffffc00f08947 */ /* 0x004fea000383ffff */
[----:B------:R-:W-:Y:S05]  /*8860*/  BRA `(.L_x_120) ;  /* 0xffffff9800e47947 */ /* 0x000fea000383ffff */
.L_x_38:
[----:B----4-:R-:W-:-:S07]  /*8870*/  MOV R0, UR5 ;  /* 0x0000000500007c02 */ /* 0x010fce0008000f00 */
.L_x_121:
[----:B-1----:R1:W2:Y:S02]  /*8880*/  SYNCS.PHASECHK.TRANS64.TRYWAIT P0, [R0+URZ], R3 ;  /* 0x00000003000075a7 */ /* 0x0022a400080011ff */
[----:B--2---:R-:W-:Y:S05]  /*8890*/  @!P0 NANOSLEEP.SYNCS 0x989680 ;  /* 0x009896800000895d */ /* 0x004fea0003900000 */
[----:B------:R-:W2:Y:S02]  /*88a0*/  @!P0 SYNCS.PHASECHK.TRANS64 P0, [R0+URZ], R3 ;  /* 0x00000003000085a7 */ /* 0x000ea400080010ff */
[----:B--2---:R-:W-:Y:S05]  /*88b0*/  @!P0 BRA `(.L_x_121) ;  /* 0xfffffffc00f08947 */ /* 0x004fea000383ffff */
[----:B------:R-:W-:Y:S05]  /*88c0*/  BRA `(.L_x_122) ;  /* 0xffffff9800f07947 */ /* 0x000fea000383ffff */
.L_x_39:
[----:B----4-:R-:W-:-:S07]  /*88d0*/  MOV R0, UR5 ;  /* 0x0000000500007c02 */ /* 0x010fce0008000f00 */
.L_x_123:
[----:B-1----:R1:W2:Y:S02]  /*88e0*/  SYNCS.PHASECHK.TRANS64.TRYWAIT P0, [R0+URZ], R3 ;  /* 0x00000003000075a7 */ /* 0x0022a400080011ff */
[----:B--2---:R-:W-:Y:S05]  /*88f0*/  @!P0 NANOSLEEP.SYNCS 0x989680 ;  /* 0x009896800000895d */ /* 0x004fea0003900000 */
[----:B------:R-:W2:Y:S02]  /*8900*/  @!P0 SYNCS.PHASECHK.TRANS64 P0, [R0+URZ], R3 ;  /* 0x00000003000085a7 */ /* 0x000ea400080010ff */
[----:B--2---:R-:W-:Y:S05]  /*8910*/  @!P0 BRA `(.L_x_123) ;  /* 0xfffffffc00f08947 */ /* 0x004fea000383ffff */
[----:B------:R-:W-:Y:S05]  /*8920*/  BRA `(.L_x_124) ;  /* 0xffffff9800fc7947 */ /* 0x000fea000383ffff */
.L_x_40:
[----:B----4-:R-:W-:-:S07]  /*8930*/  MOV R0, UR5 ;  /* 0x0000000500007c02 */ /* 0x010fce0008000f00 */
.L_x_125:
[----:B-1----:R1:W2:Y:S02]  /*8940*/  SYNCS.PHASECHK.TRANS64.TRYWAIT P0, [R0+URZ], R3 ;  /* 0x00000003000075a7 */ /* 0x0022a400080011ff */
[----:B--2---:R-:W-:Y:S05]  /*8950*/  @!P0 NANOSLEEP.SYNCS 0x989680 ;  /* 0x009896800000895d */ /* 0x004fea0003900000 */
[----:B------:R-:W2:Y:S02]  /*8960*/  @!P0 SYNCS.PHASECHK.TRANS64 P0, [R0+URZ], R3 ;  /* 0x00000003000085a7 */ /* 0x000ea400080010ff */
[----:B--2---:R-:W-:Y:S05]  /*8970*/  @!P0 BRA `(.L_x_125) ;  /* 0xfffffffc00f08947 */ /* 0x004fea000383ffff */
[----:B------:R-:W-:Y:S05]  /*8980*/  BRA `(.L_x_126) ;  /* 0xffffff9c00087947 */ /* 0x000fea000383ffff */
.L_x_41:
[----:B----4-:R-:W-:-:S07]  /*8990*/  MOV R0, UR5 ;  /* 0x0000000500007c02 */ /* 0x010fce0008000f00 */
.L_x_127:
[----:B-1----:R1:W2:Y:S02]  /*89a0*/  SYNCS.PHASECHK.TRANS64.TRYWAIT P0, [R0+URZ], R3 ;  /* 0x00000003000075a7 */ /* 0x0022a400080011ff */
[----:B--2---:R-:W-:Y:S05]  /*89b0*/  @!P0 NANOSLEEP.SYNCS 0x989680 ;  /* 0x009896800000895d */ /* 0x004fea0003900000 */
[----:B------:R-:W2:Y:S02]  /*89c0*/  @!P0 SYNCS.PHASECHK.TRANS64 P0, [R0+URZ], R3 ;  /* 0x00000003000085a7 */ /* 0x000ea400080010ff */
[----:B--2---:R-:W-:Y:S05]  /*89d0*/  @!P0 BRA `(.L_x_127) ;  /* 0xfffffffc00f08947 */ /* 0x004fea000383ffff */
[----:B------:R-:W-:Y:S05]  /*89e0*/  BRA `(.L_x_128) ;  /* 0xffffff9c00147947 */ /* 0x000fea000383ffff */
.L_x_42:
[----:B----4-:R-:W-:-:S07]  /*89f0*/  MOV R0, UR5 ;  /* 0x0000000500007c02 */ /* 0x010fce0008000f00 */
.L_x_129:
[----:B-1----:R1:W2:Y:S02]  /*8a00*/  SYNCS.PHASECHK.TRANS64.TRYWAIT P0, [R0+URZ], R3 ;  /* 0x00000003000075a7 */ /* 0x0022a400080011ff */
[----:B--2---:R-:W-:Y:S05]  /*8a10*/  @!P0 NANOSLEEP.SYNCS 0x989680 ;  /* 0x009896800000895d */ /* 0x004fea0003900000 */
[----:B------:R-:W2:Y:S02]  /*8a20*/  @!P0 SYNCS.PHASECHK.TRANS64 P0, [R0+URZ], R3 ;  /* 0x00000003000085a7 */ /* 0x000ea400080010ff */
[----:B--2---:R-:W-:Y:S05]  /*8a30*/  @!P0 BRA `(.L_x_129) ;  /* 0xfffffffc00f08947 */ /* 0x004fea000383ffff */
[----:B------:R-:W-:Y:S05]  /*8a40*/  BRA `(.L_x_130) ;  /* 0xffffff9c00207947 */ /* 0x000fea000383ffff */
.L_x_43:
[----:B----4-:R-:W-:-:S07]  /*8a50*/  MOV R0, UR5 ;  /* 0x0000000500007c02 */ /* 0x010fce0008000f00 */
.L_x_131:
[----:B-1----:R1:W2:Y:S02]  /*8a60*/  SYNCS.PHASECHK.TRANS64.TRYWAIT P0, [R0+URZ], R3 ;  /* 0x00000003000075a7 */ /* 0x0022a400080011ff */
[----:B--2---:R-:W-:Y:S05]  /*8a70*/  @!P0 NANOSLEEP.SYNCS 0x989680 ;  /* 0x009896800000895d */ /* 0x004fea0003900000 */
[----:B------:R-:W2:Y:S02]  /*8a80*/  @!P0 SYNCS.PHASECHK.TRANS64 P0, [R0+URZ], R3 ;  /* 0x00000003000085a7 */ /* 0x000ea400080010ff */
[----:B--2---:R-:W-:Y:S05]  /*8a90*/  @!P0 BRA `(.L_x_131) ;  /* 0xfffffffc00f08947 */ /* 0x004fea000383ffff */
[----:B------:R-:W-:Y:S05]  /*8aa0*/  BRA `(.L_x_132) ;  /* 0xffffff9c002c7947 */ /* 0x000fea000383ffff */
.L_x_44:
[----:B----4-:R-:W-:-:S07]  /*8ab0*/  MOV R0, UR5 ;  /* 0x0000000500007c02 */ /* 0x010fce0008000f00 */
.L_x_133:
[----:B-1----:R1:W2:Y:S02]  /*8ac0*/  SYNCS.PHASECHK.TRANS64.TRYWAIT P0, [R0+URZ], R3 ;  /* 0x00000003000075a7 */ /* 0x0022a400080011ff */
[----:B--2---:R-:W-:Y:S05]  /*8ad0*/  @!P0 NANOSLEEP.SYNCS 0x989680 ;  /* 0x009896800000895d */ /* 0x004fea0003900000 */
[----:B------:R-:W2:Y:S02]  /*8ae0*/  @!P0 SYNCS.PHASECHK.TRANS64 P0, [R0+URZ], R3 ;  /* 0x00000003000085a7 */ /* 0x000ea400080010ff */
[----:B--2---:R-:W-:Y:S05]  /*8af0*/  @!P0 BRA `(.L_x_133) ;  /* 0xfffffffc00f08947 */ /* 0x004fea000383ffff */
[----:B------:R-:W-:Y:S05]  /*8b00*/  BRA `(.L_x_134) ;  /* 0xffffff9c00387947 */ /* 0x000fea000383ffff */
.L_x_45:
[----:B----4-:R-:W-:-:S07]  /*8b10*/  MOV R0, UR5 ;  /* 0x0000000500007c02 */ /* 0x010fce0008000f00 */
.L_x_135:
[----:B-1----:R1:W2:Y:S02]  /*8b20*/  SYNCS.PHASECHK.TRANS64.TRYWAIT P0, [R0+URZ], R3 ;  /* 0x00000003000075a7 */ /* 0x0022a400080011ff */
[----:B--2---:R-:W-:Y:S05]  /*8b30*/  @!P0 NANOSLEEP.SYNCS 0x989680 ;  /* 0x009896800000895d */ /* 0x004fea0003900000 */
[----:B------:R-:W2:Y:S02]  /*8b40*/  @!P0 SYNCS.PHASECHK.TRANS64 P0, [R0+URZ], R3 ;  /* 0x00000003000085a7 */ /* 0x000ea400080010ff */
[----:B--2---:R-:W-:Y:S05]  /*8b50*/  @!P0 BRA `(.L_x_135) ;  /* 0xfffffffc00f08947 */ /* 0x004fea000383ffff */
[----:B------:R-:W-:Y:S05]  /*8b60*/  BRA `(.L_x_136) ;  /* 0xffffff9c00447947 */ /* 0x000fea000383ffff */
.L_x_46:
[----:B----4-:R-:W-:-:S07]  /*8b70*/  MOV R0, UR5 ;  /* 0x0000000500007c02 */ /* 0x010fce0008000f00 */
.L_x_137:
[----:B-1----:R1:W2:Y:S02]  /*8b80*/  SYNCS.PHASECHK.TRANS64.TRYWAIT P0, [R0+URZ], R3 ;  /* 0x00000003000075a7 */ /* 0x0022a400080011ff */
[----:B--2---:R-:W-:Y:S05]  /*8b90*/  @!P0 NANOSLEEP.SYNCS 0x989680 ;  /* 0x009896800000895d */ /* 0x004fea0003900000 */
[----:B------:R-:W2:Y:S02]  /*8ba0*/  @!P0 SYNCS.PHASECHK.TRANS64 P0, [R0+URZ], R3 ;  /* 0x00000003000085a7 */ /* 0x000ea400080010ff */
[----:B--2---:R-:W-:Y:S05]  /*8bb0*/  @!P0 BRA `(.L_x_137) ;  /* 0xfffffffc00f08947 */ /* 0x004fea000383ffff */
[----:B------:R-:W-:Y:S05]  /*8bc0*/  BRA `(.L_x_138) ;  /* 0xffffff9c00507947 */ /* 0x000fea000383ffff */
.L_x_47:
[----:B----4-:R-:W-:-:S07]  /*8bd0*/  MOV R0, UR5 ;  /* 0x0000000500007c02 */ /* 0x010fce0008000f00 */
.L_x_139:
[----:B-1----:R1:W2:Y:S02]  /*8be0*/  SYNCS.PHASECHK.TRANS64.TRYWAIT P0, [R0+URZ], R3 ;  /* 0x00000003000075a7 */ /* 0x0022a400080011ff */
[----:B--2---:R-:W-:Y:S05]  /*8bf0*/  @!P0 NANOSLEEP.SYNCS 0x989680 ;  /* 0x009896800000895d */ /* 0x004fea0003900000 */
[----:B------:R-:W2:Y:S02]  /*8c00*/  @!P0 SYNCS.PHASECHK.TRANS64 P0, [R0+URZ], R3 ;  /* 0x00000003000085a7 */ /* 0x000ea400080010ff */
[----:B--2---:R-:W-:Y:S05]  /*8c10*/  @!P0 BRA `(.L_x_139) ;  /* 0xfffffffc00f08947 */ /* 0x004fea000383ffff */
[----:B------:R-:W-:Y:S05]  /*8c20*/  BRA `(.L_x_140) ;  /* 0xffffff9c005c7947 */ /* 0x000fea000383ffff */
.L_x_50:
[----:B-1----:R1:W2:Y:S02]  /*8c30*/  SYNCS.PHASECHK.TRANS64.TRYWAIT P0, [R0+URZ+0x150], R5 ;  /* 0x00015005000075a7 */ /* 0x0022a400080011ff */
[----:B--2---:R-:W-:Y:S05]  /*8c40*/  @!P0 NANOSLEEP.SYNCS 0x989680 ;  /* 0x009896800000895d */ /* 0x004fea0003900000 */
[----:B------:R-:W2:Y:S02]  /*8c50*/  @!P0 SYNCS.PHASECHK.TRANS64 P0, [R0+URZ+0x150], R5 ;  /* 0x00015005000085a7 */ /* 0x000ea400080010ff */
[----:B--2---:R-:W-:Y:S05]  /*8c60*/  @!P0 BRA `(.L_x_50) ;  /* 0xfffffffc00f08947 */ /* 0x004fea000383ffff */
[----:B------:R-:W-:Y:S05]  /*8c70*/  BRA `(.L_x_141) ;  /* 0xffffff9c00b87947 */ /* 0x000fea000383ffff */
.L_x_51:
[----:B------:R-:W-:-:S07]  /*8c80*/  MOV R0, UR5 ;  /* 0x0000000500007c02 */ /* 0x000fce0008000f00 */
.L_x_142:
[----:B-1----:R1:W2:Y:S02]  /*8c90*/  SYNCS.PHASECHK.TRANS64.TRYWAIT P0, [R0+URZ+0x100], R5 ;  /* 0x00010005000075a7 */ /* 0x0022a400080011ff */
[----:B--2---:R-:W-:Y:S05]  /*8ca0*/  @!P0 NANOSLEEP.SYNCS 0x989680 ;  /* 0x009896800000895d */ /* 0x004fea0003900000 */
[----:B------:R-:W2:Y:S02]  /*8cb0*/  @!P0 SYNCS.PHASECHK.TRANS64 P0, [R0+URZ+0x100], R5 ;  /* 0x00010005000085a7 */ /* 0x000ea400080010ff */
[----:B--2---:R-:W-:Y:S05]  /*8cc0*/  @!P0 BRA `(.L_x_142) ;  /* 0xfffffffc00f08947 */ /* 0x004fea000383ffff */
[----:B------:R-:W-:Y:S05]  /*8cd0*/  BRA `(.L_x_143) ;  /* 0xffffff9c00c87947 */ /* 0x000fea000383ffff */
.L_x_52:
[----:B-1----:R1:W2:Y:S02]  /*8ce0*/  SYNCS.PHASECHK.TRANS64.TRYWAIT P1, [R0+URZ+0xf0], R5 ;  /* 0x0000f005000075a7 */ /* 0x0022a400080211ff */
[----:B--2---:R-:W-:Y:S05]  /*8cf0*/  @!P1 NANOSLEEP.SYNCS 0x989680 ;  /* 0x009896800000995d */ /* 0x004fea0003900000 */
[----:B------:R-:W2:Y:S02]  /*8d00*/  @!P1 SYNCS.PHASECHK.TRANS64 P1, [R0+URZ+0xf0], R5 ;  /* 0x0000f005000095a7 */ /* 0x000ea400080210ff */
[----:B--2---:R-:W-:Y:S05]  /*8d10*/  @!P1 BRA `(.L_x_52) ;  /* 0xfffffffc00f09947 */ /* 0x004fea000383ffff */
[----:B------:R-:W-:Y:S05]  /*8d20*/  BRA `(.L_x_144) ;  /* 0xffffff9c00f87947 */ /* 0x000fea000383ffff */
.L_x_55:
[----:B------:R-:W-:-:S07]  /*8d30*/  MOV R0, UR5 ;  /* 0x0000000500007c02 */ /* 0x000fce0008000f00 */
.L_x_145:
[----:B-1----:R1:W2:Y:S02]  /*8d40*/  SYNCS.PHASECHK.TRANS64.TRYWAIT P0, [R0+URZ+0x100], R3 ;  /* 0x00010003000075a7 */ /* 0x0022a400080011ff */
[----:B--2---:R-:W-:Y:S05]  /*8d50*/  @!P0 NANOSLEEP.SYNCS 0x989680 ;  /* 0x009896800000895d */ /* 0x004fea0003900000 */
[----:B------:R-:W2:Y:S02]  /*8d60*/  @!P0 SYNCS.PHASECHK.TRANS64 P0, [R0+URZ+0x100], R3 ;  /* 0x00010003000085a7 */ /* 0x000ea400080010ff */
[----:B--2---:R-:W-:Y:S05]  /*8d70*/  @!P0 BRA `(.L_x_145) ;  /* 0xfffffffc00f08947 */ /* 0x004fea000383ffff */
[----:B------:R-:W-:Y:S05]  /*8d80*/  BRA `(.L_x_54) ;  /* 0xffffffa0004c7947 */ /* 0x000fea000383ffff */
.L_x_62:
[----:B-1----:R1:W2:Y:S02]  /*8d90*/  SYNCS.PHASECHK.TRANS64.TRYWAIT P1, [R0+URZ+0xf0], R5 ;  /* 0x0000f005000075a7 */ /* 0x0022a400080211ff */
[----:B--2---:R-:W-:Y:S05]  /*8da0*/  @!P1 NANOSLEEP.SYNCS 0x989680 ;  /* 0x009896800000995d */ /* 0x004fea0003900000 */
[----:B------:R-:W2:Y:S02]  /*8db0*/  @!P1 SYNCS.PHASECHK.TRANS64 P1, [R0+URZ+0xf0], R5 ;  /* 0x0000f005000095a7 */ /* 0x000ea400080210ff */
[----:B--2---:R-:W-:Y:S05]  /*8dc0*/  @!P1 BRA `(.L_x_62) ;  /* 0xfffffffc00f09947 */ /* 0x004fea000383ffff */
[----:B------:R-:W-:Y:S05]  /*8dd0*/  BRA `(.L_x_146) ;  /* 0xffffffa400a87947 */ /* 0x000fea000383ffff */
.L_x_63:
[----:B------:R-:W-:-:S07]  /*8de0*/  MOV R3, UR8 ;  /* 0x0000000800037c02 */ /* 0x000fce0008000f00 */
.L_x_147:
[----:B-1----:R1:W2:Y:S02]  /*8df0*/  SYNCS.PHASECHK.TRANS64.TRYWAIT P0, [R3+URZ+0x130], R0 ;  /* 0x00013000030075a7 */ /* 0x0022a400080011ff */
[----:B--2---:R-:W-:Y:S05]  /*8e00*/  @!P0 NANOSLEEP.SYNCS 0x989680 ;  /* 0x009896800000895d */ /* 0x004fea0003900000 */
[----:B------:R-:W2:Y:S02]  /*8e10*/  @!P0 SYNCS.PHASECHK.TRANS64 P0, [R3+URZ+0x130], R0 ;  /* 0x00013000030085a7 */ /* 0x000ea400080010ff */
[----:B--2---:R-:W-:Y:S05]  /*8e20*/  @!P0 BRA `(.L_x_147) ;  /* 0xfffffffc00f08947 */ /* 0x004fea000383ffff */
[----:B------:R-:W-:Y:S05]  /*8e30*/  BRA `(.L_x_148) ;  /* 0xffffffa400e07947 */ /* 0x000fea000383ffff */
.L_x_66:
[----:B------:R-:W-:Y:S07]  /*8e40*/  MOV R0, UR7 ;  /* 0x0000000700007c02 */ /* 0x000fee0008000f00 */
.L_x_149:
[----:B-1----:R1:W2:Y:S02]  /*8e50*/  SYNCS.PHASECHK.TRANS64.TRYWAIT P0, [R0+URZ], R3 ;  /* 0x00000003000075a7 */ /* 0x0022a400080011ff */
[----:B--2---:R-:W-:Y:S05]  /*8e60*/  @!P0 NANOSLEEP.SYNCS 0x989680 ;  /* 0x009896800000895d */ /* 0x004fea0003900000 */
[----:B------:R-:W2:Y:S02]  /*8e70*/  @!P0 SYNCS.PHASECHK.TRANS64 P0, [R0+URZ], R3 ;  /* 0x00000003000085a7 */ /* 0x000ea400080010ff */
[----:B--2---:R-:W-:Y:S05]  /*8e80*/  @!P0 BRA `(.L_x_149) ;  /* 0xfffffffc00f08947 */ /* 0x004fea000383ffff */
[----:B------:R-:W-:Y:S05]  /*8e90*/  BRA `(.L_x_65) ;  /* 0xffffffa400fc7947 */ /* 0x000fea000383ffff */
.L_x_69:
[----:B------:R-:W-:-:S07]  /*8ea0*/  MOV R0, UR5 ;  /* 0x0000000500007c02 */ /* 0x000fce0008000f00 */
.L_x_150:
[----:B--2---:R2:W3:Y:S02]  /*8eb0*/  SYNCS.PHASECHK.TRANS64.TRYWAIT P0, [R0+URZ], R3 ;  /* 0x00000003000075a7 */ /* 0x0044e400080011ff */
[----:B---3--:R-:W-:Y:S05]  /*8ec0*/  @!P0 NANOSLEEP.SYNCS 0x989680 ;  /* 0x009896800000895d */ /* 0x008fea0003900000 */
[----:B------:R-:W3:Y:S02]  /*8ed0*/  @!P0 SYNCS.PHASECHK.TRANS64 P0, [R0+URZ], R3 ;  /* 0x00000003000085a7 */ /* 0x000ee400080010ff */
[----:B---3--:R-:W-:Y:S05]  /*8ee0*/  @!P0 BRA `(.L_x_150) ;  /* 0xfffffffc00f08947 */ /* 0x008fea000383ffff */
[----:B------:R-:W-:Y:S05]  /*8ef0*/  BRA `(.L_x_151) ;  /* 0xffffffa800b07947 */ /* 0x000fea000383ffff */
.L_x_70:
[----:B------:R-:W-:-:S07]  /*8f00*/  MOV R0, UR5 ;  /* 0x0000000500007c02 */ /* 0x000fce0008000f00 */
.L_x_152:
[----:B-1----:R1:W2:Y:S02]  /*8f10*/  SYNCS.PHASECHK.TRANS64.TRYWAIT P0, [R0+URZ], R3 ;  /* 0x00000003000075a7 */ /* 0x0022a400080011ff */
[----:B--2---:R-:W-:Y:S05]  /*8f20*/  @!P0 NANOSLEEP.SYNCS 0x989680 ;  /* 0x009896800000895d */ /* 0x004fea0003900000 */
[----:B------:R-:W2:Y:S02]  /*8f30*/  @!P0 SYNCS.PHASECHK.TRANS64 P0, [R0+URZ], R3 ;  /* 0x00000003000085a7 */ /* 0x000ea400080010ff */
[----:B--2---:R-:W-:Y:S05]  /*8f40*/  @!P0 BRA `(.L_x_152) ;  /* 0xfffffffc00f08947 */ /* 0x004fea000383ffff */
[----:B------:R-:W-:Y:S05]  /*8f50*/  BRA `(.L_x_153) ;  /* 0xffffffa800bc7947 */ /* 0x000fea000383ffff */
.L_x_71:
[----:B------:R-:W-:-:S07]  /*8f60*/  MOV R0, UR5 ;  /* 0x0000000500007c02 */ /* 0x000fce0008000f00 */
.L_x_154:
[----:B-1----:R1:W2:Y:S02]  /*8f70*/  SYNCS.PHASECHK.TRANS64.TRYWAIT P0, [R0+URZ], R3 ;  /* 0x00000003000075a7 */ /* 0x0022a400080011ff */
[----:B--2---:R-:W-:Y:S05]  /*8f80*/  @!P0 NANOSLEEP.SYNCS 0x989680 ;  /* 0x009896800000895d */ /* 0x004fea0003900000 */
[----:B------:R-:W2:Y:S02]  /*8f90*/  @!P0 SYNCS.PHASECHK.TRANS64 P0, [R0+URZ], R3 ;  /* 0x00000003000085a7 */ /* 0x000ea400080010ff */
[----:B--2---:R-:W-:Y:S05]  /*8fa0*/  @!P0 BRA `(.L_x_154) ;  /* 0xfffffffc00f08947 */ /* 0x004fea000383ffff */
[----:B------:R-:W-:Y:S05]  /*8fb0*/  BRA `(.L_x_155) ;  /* 0xffffffa800c87947 */ /* 0x000fea000383ffff */
.L_x_72:
[----:B------:R-:W-:-:S07]  /*8fc0*/  MOV R0, UR7 ;  /* 0x0000000700007c02 */ /* 0x000fce0008000f00 */
.L_x_156:
[----:B-1----:R1:W2:Y:S02]  /*8fd0*/  SYNCS.PHASECHK.TRANS64.TRYWAIT P0, [R0+URZ], R3 ;  /* 0x00000003000075a7 */ /* 0x0022a400080011ff */
[----:B--2---:R-:W-:Y:S05]  /*8fe0*/  @!P0 NANOSLEEP.SYNCS 0x989680 ;  /* 0x009896800000895d */ /* 0x004fea0003900000 */
[----:B------:R-:W2:Y:S02]  /*8ff0*/  @!P0 SYNCS.PHASECHK.TRANS64 P0, [R0+URZ], R3 ;  /* 0x00000003000085a7 */ /* 0x000ea400080010ff */
[----:B--2---:R-:W-:Y:S05]  /*9000*/  @!P0 BRA `(.L_x_156) ;  /* 0xfffffffc00f08947 */ /* 0x004fea000383ffff */
[----:B------:R-:W-:Y:S05]  /*9010*/  BRA `(.L_x_157) ;  /* 0xffffffa800d47947 */ /* 0x000fea000383ffff */
.L_x_77:
[----:B--2---:R2:W3:Y:S02]  /*9020*/  SYNCS.PHASECHK.TRANS64.TRYWAIT P0, [R0+URZ+0xf0], R3 ;  /* 0x0000f003000075a7 */ /* 0x0044e400080011ff */
[----:B---3--:R-:W-:Y:S05]  /*9030*/  @!P0 NANOSLEEP.SYNCS 0x989680 ;  /* 0x009896800000895d */ /* 0x008fea0003900000 */
[----:B------:R-:W3:Y:S02]  /*9040*/  @!P0 SYNCS.PHASECHK.TRANS64 P0, [R0+URZ+0xf0], R3 ;  /* 0x0000f003000085a7 */ /* 0x000ee400080010ff */
[----:B---3--:R-:W-:Y:S05]  /*9050*/  @!P0 BRA `(.L_x_77) ;  /* 0xfffffffc00f08947 */ /* 0x008fea000383ffff */
[----:B------:R-:W-:Y:S05]  /*9060*/  BRA `(.L_x_158) ;  /* 0xffffffac00d87947 */ /* 0x000fea000383ffff */
.L_x_80:
[----:B------:R-:W-:Y:S07]  /*9070*/  MOV R0, UR7 ;  /* 0x0000000700007c02 */ /* 0x000fee0008000f00 */
.L_x_159:
[----:B--2---:R2:W3:Y:S02]  /*9080*/  SYNCS.PHASECHK.TRANS64.TRYWAIT P0, [R0+URZ+0xe8], R3 ;  /* 0x0000e803000075a7 */ /* 0x0044e400080011ff */
[----:B---3--:R-:W-:Y:S05]  /*9090*/  @!P0 NANOSLEEP.SYNCS 0x989680 ;  /* 0x009896800000895d */ /* 0x008fea0003900000 */
[----:B------:R-:W3:Y:S02]  /*90a0*/  @!P0 SYNCS.PHASECHK.TRANS64 P0, [R0+URZ+0xe8], R3 ;  /* 0x0000e803000085a7 */ /* 0x000ee400080010ff */
[----:B---3--:R-:W-:Y:S05]  /*90b0*/  @!P0 BRA `(.L_x_159) ;  /* 0xfffffffc00f08947 */ /* 0x008fea000383ffff */
[----:B------:R-:W-:Y:S05]  /*90c0*/  BRA `(.L_x_79) ;  /* 0xffffffb000b87947 */ /* 0x000fea000383ffff */
.L_x_83:
[----:B--2---:R-:W-:Y:S07]  /*90d0*/  MOV R3, UR7 ;  /* 0x0000000700037c02 */ /* 0x004fee0008000f00 */
.L_x_160:
[----:B-1----:R1:W2:Y:S02]  /*90e0*/  SYNCS.PHASECHK.TRANS64.TRYWAIT P0, [R3+URZ+0xd0], R12 ;  /* 0x0000d00c030075a7 */ /* 0x0022a400080011ff */
[----:B--2---:R-:W-:Y:S05]  /*90f0*/  @!P0 NANOSLEEP.SYNCS 0x989680 ;  /* 0x009896800000895d */ /* 0x004fea0003900000 */
[----:B------:R-:W2:Y:S02]  /*9100*/  @!P0 SYNCS.PHASECHK.TRANS64 P0, [R3+URZ+0xd0], R12 ;  /* 0x0000d00c030085a7 */ /* 0x000ea400080010ff */
[----:B--2---:R-:W-:Y:S05]  /*9110*/  @!P0 BRA `(.L_x_160) ;  /* 0xfffffffc00f08947 */ /* 0x004fea000383ffff */
[----:B------:R-:W-:Y:S05]  /*9120*/  BRA `(.L_x_161) ;  /* 0xffffffb400307947 */ /* 0x000fea000383ffff */
.L_x_84:
[----:B------:R-:W-:Y:S07]  /*9130*/  MOV R3, UR7 ;  /* 0x0000000700037c02 */ /* 0x000fee0008000f00 */
.L_x_162:
[----:B-1----:R1:W2:Y:S02]  /*9140*/  SYNCS.PHASECHK.TRANS64.TRYWAIT P0, [R3+URZ+0xd8], R12 ;  /* 0x0000d80c030075a7 */ /* 0x0022a400080011ff */
[----:B--2---:R-:W-:Y:S05]  /*9150*/  @!P0 NANOSLEEP.SYNCS 0x989680 ;  /* 0x009896800000895d */ /* 0x004fea0003900000 */
[----:B------:R-:W2:Y:S02]  /*9160*/  @!P0 SYNCS.PHASECHK.TRANS64 P0, [R3+URZ+0xd8], R12 ;  /* 0x0000d80c030085a7 */ /* 0x000ea400080010ff */
[----:B--2---:R-:W-:Y:S05]  /*9170*/  @!P0 BRA `(.L_x_162) ;  /* 0xfffffffc00f08947 */ /* 0x004fea000383ffff */
[----:B------:R-:W-:Y:S05]  /*9180*/  BRA `(.L_x_163) ;  /* 0xffffffb400b07947 */ /* 0x000fea000383ffff */
.L_x_86:
[----:B------:R-:W-:-:S07]  /*9190*/  MOV R0, UR7 ;  /* 0x0000000700007c02 */ /* 0x000fce0008000f00 */
.L_x_164:
[----:B-1----:R1:W3:Y:S02]  /*91a0*/  SYNCS.PHASECHK.TRANS64.TRYWAIT P0, [R0+URZ+0xd0], R3 ;  /* 0x0000d003000075a7 */ /* 0x0022e400080011ff */
[----:B---3--:R-:W-:Y:S05]  /*91b0*/  @!P0 NANOSLEEP.SYNCS 0x989680 ;  /* 0x009896800000895d */ /* 0x008fea0003900000 */
[----:B------:R-:W3:Y:S02]  /*91c0*/  @!P0 SYNCS.PHASECHK.TRANS64 P0, [R0+URZ+0xd0], R3 ;  /* 0x0000d003000085a7 */ /* 0x000ee400080010ff */
[----:B---3--:R-:W-:Y:S05]  /*91d0*/  @!P0 BRA `(.L_x_164) ;  /* 0xfffffffc00f08947 */ /* 0x008fea000383ffff */
[----:B------:R-:W-:Y:S05]  /*91e0*/  BRA `(.L_x_165) ;  /* 0xffffffb800207947 */ /* 0x000fea000383ffff */
.L_x_88:
[----:B--2---:R2:W4:Y:S02]  /*91f0*/  SYNCS.PHASECHK.TRANS64.TRYWAIT P0, [R0+URZ+0xf0], R3 ;  /* 0x0000f003000075a7 */ /* 0x00452400080011ff */
[----:B----4-:R-:W-:Y:S05]  /*9200*/  @!P0 NANOSLEEP.SYNCS 0x989680 ;  /* 0x009896800000895d */ /* 0x010fea0003900000 */
[----:B------:R-:W4:Y:S02]  /*9210*/  @!P0 SYNCS.PHASECHK.TRANS64 P0, [R0+URZ+0xf0], R3 ;  /* 0x0000f003000085a7 */ /* 0x000f2400080010ff */
[----:B----4-:R-:W-:Y:S05]  /*9220*/  @!P0 BRA `(.L_x_88) ;  /* 0xfffffffc00f08947 */ /* 0x010fea000383ffff */
[----:B------:R-:W-:Y:S05]  /*9230*/  BRA `(.L_x_166) ;  /* 0xffffffb800e87947 */ /* 0x000fea000383ffff */
.L_x_99:
[----:B-1----:R1:W3:Y:S02]  /*9240*/  SYNCS.PHASECHK.TRANS64.TRYWAIT P1, [R3+URZ+0xc0], R0 ;  /* 0x0000c000030075a7 */ /* 0x0022e400080211ff */
[----:B---3--:R-:W-:Y:S05]  /*9250*/  @!P1 NANOSLEEP.SYNCS 0x989680 ;  /* 0x009896800000995d */ /* 0x008fea0003900000 */
[----:B------:R-:W3:Y:S02]  /*9260*/  @!P1 SYNCS.PHASECHK.TRANS64 P1, [R3+URZ+0xc0], R0 ;  /* 0x0000c000030095a7 */ /* 0x000ee400080210ff */
[----:B---3--:R-:W-:Y:S05]  /*9270*/  @!P1 BRA `(.L_x_99) ;  /* 0xfffffffc00f09947 */ /* 0x008fea000383ffff */
[----:B------:R-:W-:Y:S05]  /*9280*/  BRA `(.L_x_98) ;  /* 0xffffffc8000c7947 */ /* 0x000fea000383ffff */
.L_x_101:
[----:B-1----:R1:W4:Y:S02]  /*9290*/  SYNCS.PHASECHK.TRANS64.TRYWAIT P0, [R207+URZ+0x110], R2 ;  /* 0x00011002cf0075a7 */ /* 0x00232400080011ff */
[----:B----4-:R-:W-:Y:S05]  /*92a0*/  @!P0 NANOSLEEP.SYNCS 0x989680 ;  /* 0x009896800000895d */ /* 0x010fea0003900000 */
[----:B------:R-:W4:Y:S02]  /*92b0*/  @!P0 SYNCS.PHASECHK.TRANS64 P0, [R207+URZ+0x110], R2 ;  /* 0x00011002cf0085a7 */ /* 0x000f2400080010ff */
[----:B----4-:R-:W-:Y:S05]  /*92c0*/  @!P0 BRA `(.L_x_101) ;  /* 0xfffffffc00f08947 */ /* 0x010fea000383ffff */
[----:B------:R-:W-:Y:S05]  /*92d0*/  BRA `(.L_x_100) ;  /* 0xffffffc800687947 */ /* 0x000fea000383ffff */
.L_x_110:
[----:B--2---:R2:W3:Y:S02]  /*92e0*/  SYNCS.PHASECHK.TRANS64.TRYWAIT P0, [R210+URZ+0xc0], R3 ;  /* 0x0000c003d20075a7 */ /* 0x0044e400080011ff */
[----:B---3--:R-:W-:Y:S05]  /*92f0*/  @!P0 NANOSLEEP.SYNCS 0x989680 ;  /* 0x009896800000895d */ /* 0x008fea0003900000 */
[----:B------:R-:W3:Y:S02]  /*9300*/  @!P0 SYNCS.PHASECHK.TRANS64 P0, [R210+URZ+0xc0], R3 ;  /* 0x0000c003d20085a7 */ /* 0x000ee400080010ff */
[----:B---3--:R-:W-:Y:S05]  /*9310*/  @!P0 BRA `(.L_x_110) ;  /* 0xfffffffc00f08947 */ /* 0x008fea000383ffff */
[----:B------:R-:W-:Y:S05]  /*9320*/  BRA `(.L_x_109) ;  /* 0xffffffdc00747947 */ /* 0x000fea000383ffff */
        .weak           $__internal_0_$__cuda_sm10x_tcgen05_guardrail_trap_col_being_dealloced_not_returned_by_alloc
        .type           $__internal_0_$__cuda_sm10x_tcgen05_guardrail_trap_col_being_dealloced_not_returned_by_alloc,@function
        .size           $__internal_0_$__cuda_sm10x_tcgen05_guardrail_trap_col_being_dealloced_not_returned_by_alloc,($__internal_1_$__cuda_sm10x_tcgen05_guardrail_trap_phase_invalid_during_alloc - $__internal_0_$__cuda_sm10x_tcgen05_guardrail_trap_col_being_dealloced_not_returned_by_alloc)
$__internal_0_$__cuda_sm10x_tcgen05_guardrail_trap_col_being_dealloced_not_returned_by_alloc:
[----:B------:R-:W-:Y:S05]  /*9330*/  BPT.TRAP 0x1 ;  /* 0x000000040000795c */ /* 0x000fea0000300000 */
[----:B------:R-:W-:-:S04]  /*9340*/  HFMA2 R3, -RZ, RZ, 0, 0 ;  /* 0x00000000ff037431 */ /* 0x000fc800000001ff */
[----:B------:R-:W-:Y:S05]  /*9350*/  RET.REL.NODEC R2 `(_ZN7cutlass13device_kernelINS_4gemm6kernel13GemmUniversalIN4cute5tupleIJiiiiEEENS1_10collective13CollectiveMmaINS1_35MainloopSm100TmaUmmaWarpSpecializedILi12ELi2ELi4ENS5_IJNS4_1CILi1EEESB_SB_EEEEENS5_IJNSA_ILi128EEESE_NSA_ILi64EEEEEENS_12float_e5m2_tENS5_IJSB_llEEENS_12float_e4m3_tENS5_IJlSB_lEEENS4_8TiledMMAINS4_8MMA_AtomIJNS4_10MMA_TraitsINS4_19SM100_MMA_F8F6F4_SSEJSH_SJ_fSE_SE_NS4_17integral_constantINS4_4UMMA5MajorELSR_1EEENSP_ISR_LSR_0EEENSP_INSQ_7ScaleInELSU_0EEESV_EEEEEENS4_6LayoutISC_NS5_IJNSA_ILi0EEESZ_SZ_EEEEENS5_IJNS4_10UnderscoreES12_S12_EEEEENS4_13SM90_TMA_LOADENS4_14ComposedLayoutINS4_7SwizzleILi3ELi4ELi3EEENS4_18smem_ptr_flag_bitsILi8EEENSY_INS5_IJSE_NSA_ILi8EEEEEENS5_IJSB_SE_EEEEEEEvNS4_8identityES15_NS16_INS17_ILi2ELi4ELi3EEES1A_NSY_INS5_IJS1B_SF_EEENS5_IJSF_SB_EEEEEEEvS1G_EENS_8epilogue10collective18CollectiveEpilogueINS1N_23Sm100TmaWarpSpecializedILi2ELi2ELi64ELb0ELb0EEEJSG_NS5_IJNSY_ISE_SB_EENSY_ISF_SB_EEEEESH_SK_SH_SK_NS1N_6fusion15FusionCallbacksIS1R_NS1V_17LinearCombinationISH_fSH_fLNS_15FloatRoundStyleE2EEESG_S1U_JEEENS4_5SM1004TMEM4LOAD26SM100_TMEM_LOAD_32dp32b64xES15_S1L_NS4_39AutoVectorizingCopyWithAssumedAlignmentILi128EEENS4_14SM90_TMA_STOREES1L_S26_S26_EEEvvEEEEvNT_6ParamsE) ;  /* 0xffffff6c02287950 */ /* 0x000fea0003c3ffff */
        .weak           $__internal_1_$__cuda_sm10x_tcgen05_guardrail_trap_phase_invalid_during_alloc
        .type           $__internal_1_$__cuda_sm10x_tcgen05_guardrail_trap_phase_invalid_during_alloc,@function
        .size           $__internal_1_$__cuda_sm10x_tcgen05_guardrail_trap_phase_invalid_during_alloc,($__internal_2_$__cuda_sm10x_tcgen05_guardrail_trap_unallocated_columns_being_dealloced - $__internal_1_$__cuda_sm10x_tcgen05_guardrail_trap_phase_invalid_during_alloc)
$__internal_1_$__cuda_sm10x_tcgen05_guardrail_trap_phase_invalid_during_alloc:
[----:B------:R-:W-:Y:S05]  /*9360*/  BPT.TRAP 0x1 ;  /* 0x000000040000795c */ /* 0x000fea0000300000 */
[----:B------:R-:W-:-:S04]  /*9370*/  MOV R3, 0x0 ;  /* 0x0000000000037802 */ /* 0x000fc80000000f00 */
[----:B------:R-:W-:Y:S05]  /*9380*/  RET.REL.NODEC R2 `(_ZN7cutlass13device_kernelINS_4gemm6kernel13GemmUniversalIN4cute5tupleIJiiiiEEENS1_10collective13CollectiveMmaINS1_35MainloopSm100TmaUmmaWarpSpecializedILi12ELi2ELi4ENS5_IJNS4_1CILi1EEESB_SB_EEEEENS5_IJNSA_ILi128EEESE_NSA_ILi64EEEEEENS_12float_e5m2_tENS5_IJSB_llEEENS_12float_e4m3_tENS5_IJlSB_lEEENS4_8TiledMMAINS4_8MMA_AtomIJNS4_10MMA_TraitsINS4_19SM100_MMA_F8F6F4_SSEJSH_SJ_fSE_SE_NS4_17integral_constantINS4_4UMMA5MajorELSR_1EEENSP_ISR_LSR_0EEENSP_INSQ_7ScaleInELSU_0EEESV_EEEEEENS4_6LayoutISC_NS5_IJNSA_ILi0EEESZ_SZ_EEEEENS5_IJNS4_10UnderscoreES12_S12_EEEEENS4_13SM90_TMA_LOADENS4_14ComposedLayoutINS4_7SwizzleILi3ELi4ELi3EEENS4_18smem_ptr_flag_bitsILi8EEENSY_INS5_IJSE_NSA_ILi8EEEEEENS5_IJSB_SE_EEEEEEEvNS4_8identityES15_NS16_INS17_ILi2ELi4ELi3EEES1A_NSY_INS5_IJS1B_SF_EEENS5_IJSF_SB_EEEEEEEvS1G_EENS_8epilogue10collective18CollectiveEpilogueINS1N_23Sm100TmaWarpSpecializedILi2ELi2ELi64ELb0ELb0EEEJSG_NS5_IJNSY_ISE_SB_EENSY_ISF_SB_EEEEESH_SK_SH_SK_NS1N_6fusion15FusionCallbacksIS1R_NS1V_17LinearCombinationISH_fSH_fLNS_15FloatRoundStyleE2EEESG_S1U_JEEENS4_5SM1004TMEM4LOAD26SM100_TMEM_LOAD_32dp32b64xES15_S1L_NS4_39AutoVectorizingCopyWithAssumedAlignmentILi128EEENS4_14SM90_TMA_STOREES1L_S26_S26_EEEvvEEEEvNT_6ParamsE) ;  /* 0xffffff6c021c7950 */ /* 0x000fea0003c3ffff */
        .weak           $__internal_2_$__cuda_sm10x_tcgen05_guardrail_trap_unallocated_columns_being_dealloced
        .type           $__internal_2_$__cuda_sm10x_tcgen05_guardrail_trap_unallocated_columns_being_dealloced,@function
        .size           $__internal_2_$__cuda_sm10x_tcgen05_guardrail_trap_unallocated_columns_being_dealloced,(.L_x_168 - $__internal_2_$__cuda_sm10x_tcgen05_guardrail_trap_unallocated_columns_being_dealloced)
$__internal_2_$__cuda_sm10x_tcgen05_guardrail_trap_unallocated_columns_being_dealloced:
[----:B------:R-:W-:Y:S05]  /*9390*/  BPT.TRAP 0x1 ;  /* 0x000000040000795c */ /* 0x000fea0000300000 */
[----:B------:R-:W-:-:S04]  /*93a0*/  HFMA2 R3, -RZ, RZ, 0, 0 ;  /* 0x00000000ff037431 */ /* 0x000fc800000001ff */
[----:B------:R-:W-:Y:S05]  /*93b0*/  RET.REL.NODEC R2 `(_ZN7cutlass13device_kernelINS_4gemm6kernel13GemmUniversalIN4cute5tupleIJiiiiEEENS1_10collective13CollectiveMmaINS1_35MainloopSm100TmaUmmaWarpSpecializedILi12ELi2ELi4ENS5_IJNS4_1CILi1EEESB_SB_EEEEENS5_IJNSA_ILi128EEESE_NSA_ILi64EEEEEENS_12float_e5m2_tENS5_IJSB_llEEENS_12float_e4m3_tENS5_IJlSB_lEEENS4_8TiledMMAINS4_8MMA_AtomIJNS4_10MMA_TraitsINS4_19SM100_MMA_F8F6F4_SSEJSH_SJ_fSE_SE_NS4_17integral_constantINS4_4UMMA5MajorELSR_1EEENSP_ISR_LSR_0EEENSP_INSQ_7ScaleInELSU_0EEESV_EEEEEENS4_6LayoutISC_NS5_IJNSA_ILi0EEESZ_SZ_EEEEENS5_IJNS4_10UnderscoreES12_S12_EEEEENS4_13SM90_TMA_LOADENS4_14ComposedLayoutINS4_7SwizzleILi3ELi4ELi3EEENS4_18smem_ptr_flag_bitsILi8EEENSY_INS5_IJSE_NSA_ILi8EEEEEENS5_IJSB_SE_EEEEEEEvNS4_8identityES15_NS16_INS17_ILi2ELi4ELi3EEES1A_NSY_INS5_IJS1B_SF_EEENS5_IJSF_SB_EEEEEEEvS1G_EENS_8epilogue10collective18CollectiveEpilogueINS1N_23Sm100TmaWarpSpecializedILi2ELi2ELi64ELb0ELb0EEEJSG_NS5_IJNSY_ISE_SB_EENSY_ISF_SB_EEEEESH_SK_SH_SK_NS1N_6fusion15FusionCallbacksIS1R_NS1V_17LinearCombinationISH_fSH_fLNS_15FloatRoundStyleE2EEESG_S1U_JEEENS4_5SM1004TMEM4LOAD26SM100_TMEM_LOAD_32dp32b64xES15_S1L_NS4_39AutoVectorizingCopyWithAssumedAlignmentILi128EEENS4_14SM90_TMA_STOREES1L_S26_S26_EEEvvEEEEvNT_6ParamsE) ;  /* 0xffffff6c02107950 */ /* 0x000fea0003c3ffff */
.L_x_167:
[----:B------:R-:W-:-:S00]  /*93c0*/  BRA `(.L_x_167) ;  /* 0xfffffffc00fc7947 */ /* 0x000fc0000383ffff */
[----:B------:R-:W-:-:S00]  /*93d0*/  NOP ;  /* 0x0000000000007918 */ /* 0x000fc00000000000 */
        /* <DEDUP_REMOVED lines=10> */
.L_x_168:


//--------------------- .nv.global.init           --------------------------
	.section	.nv.global.init,"aw",@progbits
.nv.global.init:
	.type		$str$27,@object
	.size		$str$27,($str$28 - $str$27)
$str$27:
        /*0000*/ 	.byte	0x28, 0x61, 0x64, 0x64, 0x72, 0x65, 0x73, 0x73, 0x20, 0x26, 0x20, 0x6d, 0x61, 0x73, 0x6b, 0x29
        /*0010*/ 	.byte	0x20, 0x3d, 0x3d, 0x20, 0x30, 0x00
	.type		$str$28,@object
	.size		$str$28,($str$26 - $str$28)
$str$28:
        /*0016*/ 	.byte	0x2f, 0x74, 0x6d, 0x70, 0x2f, 0x63, 0x75, 0x74, 0x6c, 0x61, 0x73, 0x73, 0x5f, 0x73, 0x77, 0x65
        /*0026*/ 	.byte	0x65, 0x70, 0x5f, 0x73, 0x72, 0x63, 0x2f, 0x69, 0x6e, 0x63, 0x6c, 0x75, 0x64, 0x65, 0x2f, 0x63
        /*0036*/ 	.byte	0x75, 0x74, 0x65, 0x2f, 0x70, 0x6f, 0x69, 0x6e, 0x74, 0x65, 0x72, 0x5f, 0x66, 0x6c, 0x61, 0x67
        /*0046*/ 	.byte	0x67, 0x65, 0x64, 0x2e, 0x68, 0x70, 0x70, 0x00
	.type		$str$26,@object
	.size		$str$26,($str$25 - $str$26)
$str$26:
        /*004e*/ 	.byte	0x2f, 0x74, 0x6d, 0x70, 0x2f, 0x63, 0x75, 0x74, 0x6c, 0x61, 0x73, 0x73, 0x5f, 0x73, 0x77, 0x65
        /*005e*/ 	.byte	0x65, 0x70, 0x5f, 0x73, 0x72, 0x63, 0x2f, 0x69, 0x6e, 0x63, 0x6c, 0x75, 0x64, 0x65, 0x2f, 0x63
        /*006e*/ 	.byte	0x75, 0x74, 0x65, 0x2f, 0x61, 0x74, 0x6f, 0x6d, 0x2f, 0x63, 0x6f, 0x70, 0x79, 0x5f, 0x74, 0x72
        /*007e*/ 	.byte	0x61, 0x69, 0x74, 0x73, 0x5f, 0x73, 0x6d, 0x31, 0x30, 0x30, 0x2e, 0x68, 0x70, 0x70, 0x00
	.type		$str$25,@object
	.size		$str$25,(__unnamed_1 - $str$25)
$str$25:
        /*008d*/ 	.byte	0x28, 0x28, 0x75, 0x69, 0x6e, 0x74, 0x33, 0x32, 0x5f, 0x74, 0x28, 0x74, 0x68, 0x72, 0x65, 0x61
        /*009d*/ 	.byte	0x64, 0x49, 0x64, 0x78, 0x2e, 0x78, 0x29, 0x20, 0x2f, 0x20, 0x33, 0x32, 0x29, 0x20, 0x25, 0x20
        /*00ad*/ 	.byte	0x34, 0x29, 0x20, 0x3d, 0x3d, 0x20, 0x28, 0x28, 0x28, 0x74, 0x6d, 0x65, 0x6d, 0x5f, 0x61, 0x64
        /*00bd*/ 	.byte	0x64, 0x72, 0x20, 0x3e, 0x3e, 0x20, 0x31, 0x36, 0x29, 0x20, 0x2f, 0x20, 0x33, 0x32, 0x29, 0x20
        /*00cd*/ 	.byte	0x25, 0x20, 0x34, 0x29, 0x00
	.type		__unnamed_1,@object
	.size		__unnamed_1,(__unnamed_2 - __unnamed_1)
__unnamed_1:
        /*00d2*/ 	.byte	0x61, 0x75, 0x74, 0x6f, 0x20, 0x63, 0x75, 0x74, 0x65, 0x3a, 0x3a, 0x61, 0x73, 0x5f, 0x70, 0x6f
        /* <DEDUP_REMOVED lines=24> */
        /*0262*/ 	.byte	0x43, 0x3c, 0x38, 0x31, 0x39, 0x32, 0x3e, 0x3e, 0x3e, 0x3e, 0x5d, 0x00
	.type		__unnamed_2,@object
	.size		__unnamed_2,(.L_2 - __unnamed_2)
__unnamed_2:
        /* <DEDUP_REMOVED lines=42> */
        /*050e*/ 	.byte	0x3e, 0x3e, 0x3e, 0x3e, 0x5d, 0x00
.L_2:


//--------------------- .nv.shared._ZN7cutlass13device_kernelINS_4gemm6kernel13GemmUniversalIN4cute5tupleIJiiiiEEENS1_10collective13CollectiveMmaINS1_35MainloopSm100TmaUmmaWarpSpecializedILi12ELi2ELi4ENS5_IJNS4_1CILi1EEESB_SB_EEEEENS5_IJNSA_ILi128EEESE_NSA_ILi64EEEEEENS_12float_e5m2_tENS5_IJSB_llEEENS_12float_e4m3_tENS5_IJlSB_lEEENS4_8TiledMMAINS4_8MMA_AtomIJNS4_10MMA_TraitsINS4_19SM100_MMA_F8F6F4_SSEJSH_SJ_fSE_SE_NS4_17integral_constantINS4_4UMMA5MajorELSR_1EEENSP_ISR_LSR_0EEENSP_INSQ_7ScaleInELSU_0EEESV_EEEEEENS4_6LayoutISC_NS5_IJNSA_ILi0EEESZ_SZ_EEEEENS5_IJNS4_10UnderscoreES12_S12_EEEEENS4_13SM90_TMA_LOADENS4_14ComposedLayoutINS4_7SwizzleILi3ELi4ELi3EEENS4_18smem_ptr_flag_bitsILi8EEENSY_INS5_IJSE_NSA_ILi8EEEEEENS5_IJSB_SE_EEEEEEEvNS4_8identityES15_NS16_INS17_ILi2ELi4ELi3EEES1A_NSY_INS5_IJS1B_SF_EEENS5_IJSF_SB_EEEEEEEvS1G_EENS_8epilogue10collective18CollectiveEpilogueINS1N_23Sm100TmaWarpSpecializedILi2ELi2ELi64ELb0ELb0EEEJSG_NS5_IJNSY_ISE_SB_EENSY_ISF_SB_EEEEESH_SK_SH_SK_NS1N_6fusion15FusionCallbacksIS1R_NS1V_17LinearCombinationISH_fSH_fLNS_15FloatRoundStyleE2EEESG_S1U_JEEENS4_5SM1004TMEM4LOAD26SM100_TMEM_LOAD_32dp32b64xES15_S1L_NS4_39AutoVectorizingCopyWithAssumedAlignmentILi128EEENS4_14SM90_TMA_STOREES1L_S26_S26_EEEvvEEEEvNT_6ParamsE --------------------------
	.section	.nv.shared._ZN7cutlass13device_kernelINS_4gemm6kernel13GemmUniversalIN4cute5tupleIJiiiiEEENS1_10collective13CollectiveMmaINS1_35MainloopSm100TmaUmmaWarpSpecializedILi12ELi2ELi4ENS5_IJNS4_1CILi1EEESB_SB_EEEEENS5_IJNSA_ILi128EEESE_NSA_ILi64EEEEEENS_12float_e5m2_tENS5_IJSB_llEEENS_12float_e4m3_tENS5_IJlSB_lEEENS4_8TiledMMAINS4_8MMA_AtomIJNS4_10MMA_TraitsINS4_19SM100_MMA_F8F6F4_SSEJSH_SJ_fSE_SE_NS4_17integral_constantINS4_4UMMA5MajorELSR_1EEENSP_ISR_LSR_0EEENSP_INSQ_7ScaleInELSU_0EEESV_EEEEEENS4_6LayoutISC_NS5_IJNSA_ILi0EEESZ_SZ_EEEEENS5_IJNS4_10UnderscoreES12_S12_EEEEENS4_13SM90_TMA_LOADENS4_14ComposedLayoutINS4_7SwizzleILi3ELi4ELi3EEENS4_18smem_ptr_flag_bitsILi8EEENSY_INS5_IJSE_NSA_ILi8EEEEEENS5_IJSB_SE_EEEEEEEvNS4_8identityES15_NS16_INS17_ILi2ELi4ELi3EEES1A_NSY_INS5_IJS1B_SF_EEENS5_IJSF_SB_EEEEEEEvS1G_EENS_8epilogue10collective18CollectiveEpilogueINS1N_23Sm100TmaWarpSpecializedILi2ELi2ELi64ELb0ELb0EEEJSG_NS5_IJNSY_ISE_SB_EENSY_ISF_SB_EEEEESH_SK_SH_SK_NS1N_6fusion15FusionCallbacksIS1R_NS1V_17LinearCombinationISH_fSH_fLNS_15FloatRoundStyleE2EEESG_S1U_JEEENS4_5SM1004TMEM4LOAD26SM100_TMEM_LOAD_32dp32b64xES15_S1L_NS4_39AutoVectorizingCopyWithAssumedAlignmentILi128EEENS4_14SM90_TMA_STOREES1L_S26_S26_EEEvvEEEEvNT_6ParamsE,"aw",@nobits
	.sectionflags	@""
	.align	16
	.zero		1024


//--------------------- .nv.shared.reserved.0     --------------------------
	.section	.nv.shared.reserved.0,"aw",@nobits
	.weak		__nv_reservedSMEM_offset_0_alias
	.size		__nv_reservedSMEM_offset_0_alias, 0, 64
	.other		__nv_reservedSMEM_offset_0_alias,@"STO_CUDA_RESERVED_SHARED STV_DEFAULT"
__nv_reservedSMEM_offset_0_alias:
	.zero		0
.nv.shared.reserved.0:
	.zero		64
	.weak		__nv_reservedSMEM_tcgen05_partition
	.type		__nv_reservedSMEM_tcgen05_partition,@object
	.size		__nv_reservedSMEM_tcgen05_partition,(.L_0 - __nv_reservedSMEM_tcgen05_partition)
__nv_reservedSMEM_tcgen05_partition:
	.zero		32
.L_0:


//--------------------- .nv.global                --------------------------
	.section	.nv.global,"aw",@nobits
.nv.global:
	.type		_ZN40_INTERNAL_d58d3e10_4_k_cu_69aedfb4_201734cute1_E,@object
	.size		_ZN40_INTERNAL_d58d3e10_4_k_cu_69aedfb4_201734cute1_E,(_ZN40_INTERNAL_d58d3e10_4_k_cu_69aedfb4_201734cuda3std3__45__cpo6cbeginE - _ZN40_INTERNAL_d58d3e10_4_k_cu_69aedfb4_201734cute1_E)
_ZN40_INTERNAL_d58d3e10_4_k_cu_69aedfb4_201734cute1_E:
	.zero		1
	.type		_ZN40_INTERNAL_d58d3e10_4_k_cu_69aedfb4_201734cuda3std3__45__cpo6cbeginE,@object
	.size		_ZN40_INTERNAL_d58d3e10_4_k_cu_69aedfb4_201734cuda3std3__45__cpo6cbeginE,(_ZN40_INTERNAL_d58d3e10_4_k_cu_69aedfb4_201734cuda3std3__48in_placeE - _ZN40_INTERNAL_d58d3e10_4_k_cu_69aedfb4_201734cuda3std3__45__cpo6cbeginE)
_ZN40_INTERNAL_d58d3e10_4_k_cu_69aedfb4_201734cuda3std3__45__cpo6cbeginE:
	.zero		1
	.type		_ZN40_INTERNAL_d58d3e10_4_k_cu_69aedfb4_201734cuda3std3__48in_placeE,@object
	.size		_ZN40_INTERNAL_d58d3e10_4_k_cu_69aedfb4_201734cuda3std3__48in_placeE,(_ZN40_INTERNAL_d58d3e10_4_k_cu_69aedfb4_201734cuda3std6ranges3__45__cpo9iter_moveE - _ZN40_INTERNAL_d58d3e10_4_k_cu_69aedfb4_201734cuda3std3__48in_placeE)
_ZN40_INTERNAL_d58d3e10_4_k_cu_69aedfb4_201734cuda3std3__48in_placeE:
	.zero		1
	.type		_ZN40_INTERNAL_d58d3e10_4_k_cu_69aedfb4_201734cuda3std6ranges3__45__cpo9iter_moveE,@object
	.size		_ZN40_INTERNAL_d58d3e10_4_k_cu_69aedfb4_201734cuda3std6ranges3__45__cpo9iter_moveE,(_ZN40_INTERNAL_d58d3e10_4_k_cu_69aedfb4_201734cuda3std3__45__cpo5beginE - _ZN40_INTERNAL_d58d3e10_4_k_cu_69aedfb4_201734cuda3std6ranges3__45__cpo9iter_moveE)
_ZN40_INTERNAL_d58d3e10_4_k_cu_69aedfb4_201734cuda3std6ranges3__45__cpo9iter_moveE:
	.zero		1
	.type		_ZN40_INTERNAL_d58d3e10_4_k_cu_69aedfb4_201734cuda3std3__45__cpo5beginE,@object
	.size		_ZN40_INTERNAL_d58d3e10_4_k_cu_69aedfb4_201734cuda3std3__45__cpo5beginE,(_ZN40_INTERNAL_d58d3e10_4_k_cu_69aedfb4_201734cuda3std3__442_GLOBAL__N__d58d3e10_4_k_cu_69aedfb4_201736ignoreE - _ZN40_INTERNAL_d58d3e10_4_k_cu_69aedfb4_201734cuda3std3__45__cpo5beginE)
_ZN40_INTERNAL_d58d3e10_4_k_cu_69aedfb4_201734cuda3std3__45__cpo5beginE:
	.zero		1
	.type		_ZN40_INTERNAL_d58d3e10_4_k_cu_69aedfb4_201734cuda3std3__442_GLOBAL__N__d58d3e10_4_k_cu_69aedfb4_201736ignoreE,@object
	.size		_ZN40_INTERNAL_d58d3e10_4_k_cu_69aedfb4_201734cuda3std3__442_GLOBAL__N__d58d3e10_4_k_cu_69aedfb4_201736ignoreE,(_ZN40_INTERNAL_d58d3e10_4_k_cu_69aedfb4_201734cute7productE - _ZN40_INTERNAL_d58d3e10_4_k_cu_69aedfb4_201734cuda3std3__442_GLOBAL__N__d58d3e10_4_k_cu_69aedfb4_201736ignoreE)
_ZN40_INTERNAL_d58d3e10_4_k_cu_69aedfb4_201734cuda3std3__442_GLOBAL__N__d58d3e10_4_k_cu_69aedfb4_201736ignoreE:
	.zero		1
	.type		_ZN40_INTERNAL_d58d3e10_4_k_cu_69aedfb4_201734cute7productE,@object
	.size		_ZN40_INTERNAL_d58d3e10_4_k_cu_69aedfb4_201734cute7productE,(_ZN40_INTERNAL_d58d3e10_4_k_cu_69aedfb4_201734cuda3std3__45__cpo3endE - _ZN40_INTERNAL_d58d3e10_4_k_cu_69aedfb4_201734cute7productE)
_ZN40_INTERNAL_d58d3e10_4_k_cu_69aedfb4_201734cute7productE:
	.zero		1
	.type		_ZN40_INTERNAL_d58d3e10_4_k_cu_69aedfb4_201734cuda3std3__45__cpo3endE,@object
	.size		_ZN40_INTERNAL_d58d3e10_4_k_cu_69aedfb4_201734cuda3std3__45__cpo3endE,(_ZN40_INTERNAL_d58d3e10_4_k_cu_69aedfb4_201734cuda3std3__419piecewise_constructE - _ZN40_INTERNAL_d58d3e10_4_k_cu_69aedfb4_201734cuda3std3__45__cpo3endE)
_ZN40_INTERNAL_d58d3e10_4_k_cu_69aedfb4_201734cuda3std3__45__cpo3endE:
	.zero		1
	.type		_ZN40_INTERNAL_d58d3e10_4_k_cu_69aedfb4_201734cuda3std3__419piecewise_constructE,@object
	.size		_ZN40_INTERNAL_d58d3e10_4_k_cu_69aedfb4_201734cuda3std3__419piecewise_constructE,(_ZN40_INTERNAL_d58d3e10_4_k_cu_69aedfb4_201734cuda3std3__45__cpo4cendE - _ZN40_INTERNAL_d58d3e10_4_k_cu_69aedfb4_201734cuda3std3__419piecewise_constructE)
_ZN40_INTERNAL_d58d3e10_4_k_cu_69aedfb4_201734cuda3std3__419piecewise_constructE:
	.zero		1
	.type		_ZN40_INTERNAL_d58d3e10_4_k_cu_69aedfb4_201734cuda3std3__45__cpo4cendE,@object
	.size		_ZN40_INTERNAL_d58d3e10_4_k_cu_69aedfb4_201734cuda3std3__45__cpo4cendE,(_ZN40_INTERNAL_d58d3e10_4_k_cu_69aedfb4_201734cuda3std6ranges3__45__cpo4swapE - _ZN40_INTERNAL_d58d3e10_4_k_cu_69aedfb4_201734cuda3std3__45__cpo4cendE)
_ZN40_INTERNAL_d58d3e10_4_k_cu_69aedfb4_201734cuda3std3__45__cpo4cendE:
	.zero		1
	.type		_ZN40_INTERNAL_d58d3e10_4_k_cu_69aedfb4_201734cuda3std6ranges3__45__cpo4swapE,@object
	.size		_ZN40_INTERNAL_d58d3e10_4_k_cu_69aedfb4_201734cuda3std6ranges3__45__cpo4swapE,(.L_10 - _ZN40_INTERNAL_d58d3e10_4_k_cu_69aedfb4_201734cuda3std6ranges3__45__cpo4swapE)
_ZN40_INTERNAL_d58d3e10_4_k_cu_69aedfb4_201734cuda3std6ranges3__45__cpo4swapE:
	.zero		1
.L_10:


//--------------------- .nv.constant0._ZN7cutlass13device_kernelINS_4gemm6kernel13GemmUniversalIN4cute5tupleIJiiiiEEENS1_10collective13CollectiveMmaINS1_35MainloopSm100TmaUmmaWarpSpecializedILi12ELi2ELi4ENS5_IJNS4_1CILi1EEESB_SB_EEEEENS5_IJNSA_ILi128EEESE_NSA_ILi64EEEEEENS_12float_e5m2_tENS5_IJSB_llEEENS_12float_e4m3_tENS5_IJlSB_lEEENS4_8TiledMMAINS4_8MMA_AtomIJNS4_10MMA_TraitsINS4_19SM100_MMA_F8F6F4_SSEJSH_SJ_fSE_SE_NS4_17integral_constantINS4_4UMMA5MajorELSR_1EEENSP_ISR_LSR_0EEENSP_INSQ_7ScaleInELSU_0EEESV_EEEEEENS4_6LayoutISC_NS5_IJNSA_ILi0EEESZ_SZ_EEEEENS5_IJNS4_10UnderscoreES12_S12_EEEEENS4_13SM90_TMA_LOADENS4_14ComposedLayoutINS4_7SwizzleILi3ELi4ELi3EEENS4_18smem_ptr_flag_bitsILi8EEENSY_INS5_IJSE_NSA_ILi8EEEEEENS5_IJSB_SE_EEEEEEEvNS4_8identityES15_NS16_INS17_ILi2ELi4ELi3EEES1A_NSY_INS5_IJS1B_SF_EEENS5_IJSF_SB_EEEEEEEvS1G_EENS_8epilogue10collective18CollectiveEpilogueINS1N_23Sm100TmaWarpSpecializedILi2ELi2ELi64ELb0ELb0EEEJSG_NS5_IJNSY_ISE_SB_EENSY_ISF_SB_EEEEESH_SK_SH_SK_NS1N_6fusion15FusionCallbacksIS1R_NS1V_17LinearCombinationISH_fSH_fLNS_15FloatRoundStyleE2EEESG_S1U_JEEENS4_5SM1004TMEM4LOAD26SM100_TMEM_LOAD_32dp32b64xES15_S1L_NS4_39AutoVectorizingCopyWithAssumedAlignmentILi128EEENS4_14SM90_TMA_STOREES1L_S26_S26_EEEvvEEEEvNT_6ParamsE --------------------------
	.section	.nv.constant0._ZN7cutlass13device_kernelINS_4gemm6kernel13GemmUniversalIN4cute5tupleIJiiiiEEENS1_10collective13CollectiveMmaINS1_35MainloopSm100TmaUmmaWarpSpecializedILi12ELi2ELi4ENS5_IJNS4_1CILi1EEESB_SB_EEEEENS5_IJNSA_ILi128EEESE_NSA_ILi64EEEEEENS_12float_e5m2_tENS5_IJSB_llEEENS_12float_e4m3_tENS5_IJlSB_lEEENS4_8TiledMMAINS4_8MMA_AtomIJNS4_10MMA_TraitsINS4_19SM100_MMA_F8F6F4_SSEJSH_SJ_fSE_SE_NS4_17integral_constantINS4_4UMMA5MajorELSR_1EEENSP_ISR_LSR_0EEENSP_INSQ_7ScaleInELSU_0EEESV_EEEEEENS4_6LayoutISC_NS5_IJNSA_ILi0EEESZ_SZ_EEEEENS5_IJNS4_10UnderscoreES12_S12_EEEEENS4_13SM90_TMA_LOADENS4_14ComposedLayoutINS4_7SwizzleILi3ELi4ELi3EEENS4_18smem_ptr_flag_bitsILi8EEENSY_INS5_IJSE_NSA_ILi8EEEEEENS5_IJSB_SE_EEEEEEEvNS4_8identityES15_NS16_INS17_ILi2ELi4ELi3EEES1A_NSY_INS5_IJS1B_SF_EEENS5_IJSF_SB_EEEEEEEvS1G_EENS_8epilogue10collective18CollectiveEpilogueINS1N_23Sm100TmaWarpSpecializedILi2ELi2ELi64ELb0ELb0EEEJSG_NS5_IJNSY_ISE_SB_EENSY_ISF_SB_EEEEESH_SK_SH_SK_NS1N_6fusion15FusionCallbacksIS1R_NS1V_17LinearCombinationISH_fSH_fLNS_15FloatRoundStyleE2EEESG_S1U_JEEENS4_5SM1004TMEM4LOAD26SM100_TMEM_LOAD_32dp32b64xES15_S1L_NS4_39AutoVectorizingCopyWithAssumedAlignmentILi128EEENS4_14SM90_TMA_STOREES1L_S26_S26_EEEvvEEEEvNT_6ParamsE,"a",@progbits
	.sectionflags	@""
	.align	4
.nv.constant0._ZN7cutlass13device_kernelINS_4gemm6kernel13GemmUniversalIN4cute5tupleIJiiiiEEENS1_10collective13CollectiveMmaINS1_35MainloopSm100TmaUmmaWarpSpecializedILi12ELi2ELi4ENS5_IJNS4_1CILi1EEESB_SB_EEEEENS5_IJNSA_ILi128EEESE_NSA_ILi64EEEEEENS_12float_e5m2_tENS5_IJSB_llEEENS_12float_e4m3_tENS5_IJlSB_lEEENS4_8TiledMMAINS4_8MMA_AtomIJNS4_10MMA_TraitsINS4_19SM100_MMA_F8F6F4_SSEJSH_SJ_fSE_SE_NS4_17integral_constantINS4_4UMMA5MajorELSR_1EEENSP_ISR_LSR_0EEENSP_INSQ_7ScaleInELSU_0EEESV_EEEEEENS4_6LayoutISC_NS5_IJNSA_ILi0EEESZ_SZ_EEEEENS5_IJNS4_10UnderscoreES12_S12_EEEEENS4_13SM90_TMA_LOADENS4_14ComposedLayoutINS4_7SwizzleILi3ELi4ELi3EEENS4_18smem_ptr_flag_bitsILi8EEENSY_INS5_IJSE_NSA_ILi8EEEEEENS5_IJSB_SE_EEEEEEEvNS4_8identityES15_NS16_INS17_ILi2ELi4ELi3EEES1A_NSY_INS5_IJS1B_SF_EEENS5_IJSF_SB_EEEEEEEvS1G_EENS_8epilogue10collective18CollectiveEpilogueINS1N_23Sm100TmaWarpSpecializedILi2ELi2ELi64ELb0ELb0EEEJSG_NS5_IJNSY_ISE_SB_EENSY_ISF_SB_EEEEESH_SK_SH_SK_NS1N_6fusion15FusionCallbacksIS1R_NS1V_17LinearCombinationISH_fSH_fLNS_15FloatRoundStyleE2EEESG_S1U_JEEENS4_5SM1004TMEM4LOAD26SM100_TMEM_LOAD_32dp32b64xES15_S1L_NS4_39AutoVectorizingCopyWithAssumedAlignmentILi128EEENS4_14SM90_TMA_STOREES1L_S26_S26_EEEvvEEEEvNT_6ParamsE:
	.zero		2944


//--------------------- SYMBOLS --------------------------

	.type		.nv.reservedSmem.offset0,@object
	.size		.nv.reservedSmem.offset0,0x4
	.type		.nv.reservedSmem.cap,@object
	.size		.nv.reservedSmem.cap,0x4
	.type		__assertfail,@function
